//
// Generated by NVIDIA NVVM Compiler
//
// Compiler Build ID: CL-36424714
// Cuda compilation tools, release 13.0, V13.0.88
// Based on NVVM 20.0.0
//

.version 9.0
.target sm_100
.address_size 64

	// .globl	_Z13matmul_kernelPKfS0_Pfiiibb

.visible .entry _Z13matmul_kernelPKfS0_Pfiiibb(
	.param .u64 .ptr .align 1 _Z13matmul_kernelPKfS0_Pfiiibb_param_0,
	.param .u64 .ptr .align 1 _Z13matmul_kernelPKfS0_Pfiiibb_param_1,
	.param .u64 .ptr .align 1 _Z13matmul_kernelPKfS0_Pfiiibb_param_2,
	.param .u32 _Z13matmul_kernelPKfS0_Pfiiibb_param_3,
	.param .u32 _Z13matmul_kernelPKfS0_Pfiiibb_param_4,
	.param .u32 _Z13matmul_kernelPKfS0_Pfiiibb_param_5,
	.param .u8 _Z13matmul_kernelPKfS0_Pfiiibb_param_6,
	.param .u8 _Z13matmul_kernelPKfS0_Pfiiibb_param_7
)
{
	.reg .pred 	%p<21>;
	.reg .b16 	%rs<3>;
	.reg .b32 	%r<134>;
	.reg .b32 	%f<68>;
	.reg .b64 	%rd<70>;

	ld.param.u64 	%rd4, [_Z13matmul_kernelPKfS0_Pfiiibb_param_0];
	ld.param.u64 	%rd5, [_Z13matmul_kernelPKfS0_Pfiiibb_param_1];
	ld.param.u32 	%r28, [_Z13matmul_kernelPKfS0_Pfiiibb_param_3];
	ld.param.u32 	%r29, [_Z13matmul_kernelPKfS0_Pfiiibb_param_4];
	ld.param.u32 	%r30, [_Z13matmul_kernelPKfS0_Pfiiibb_param_5];
	ld.param.s8 	%rs1, [_Z13matmul_kernelPKfS0_Pfiiibb_param_6];
	ld.param.s8 	%rs2, [_Z13matmul_kernelPKfS0_Pfiiibb_param_7];
	cvta.to.global.u64 	%rd1, %rd5;
	cvta.to.global.u64 	%rd2, %rd4;
	mov.u32 	%r31, %ctaid.y;
	mov.u32 	%r32, %ntid.y;
	mov.u32 	%r33, %tid.y;
	mad.lo.s32 	%r1, %r31, %r32, %r33;
	mov.u32 	%r34, %ctaid.x;
	mov.u32 	%r35, %ntid.x;
	mov.u32 	%r36, %tid.x;
	mad.lo.s32 	%r2, %r34, %r35, %r36;
	setp.ge.s32 	%p1, %r1, %r28;
	setp.ge.s32 	%p2, %r2, %r29;
	or.pred  	%p3, %p1, %p2;
	@%p3 bra 	$L__BB0_14;
	setp.lt.s32 	%p4, %r30, 1;
	mov.f32 	%f67, 0f00000000;
	@%p4 bra 	$L__BB0_13;
	mul.lo.s32 	%r3, %r30, %r1;
	mul.lo.s32 	%r4, %r30, %r2;
	and.b32  	%r5, %r30, 7;
	setp.lt.u32 	%p5, %r30, 8;
	mov.f32 	%f67, 0f00000000;
	mov.b32 	%r132, 0;
	@%p5 bra 	$L__BB0_5;
	and.b32  	%r132, %r30, 2147483640;
	neg.s32 	%r130, %r132;
	shl.b32 	%r8, %r29, 3;
	add.s32 	%r128, %r4, 3;
	add.s32 	%r127, %r3, 3;
	shl.b32 	%r11, %r28, 3;
	mov.f32 	%f67, 0f00000000;
	mov.u32 	%r126, %r1;
	mov.u32 	%r129, %r2;
$L__BB0_4:
	.pragma "nounroll";
	setp.eq.s16 	%p6, %rs2, 0;
	setp.eq.s16 	%p7, %rs1, 0;
	add.s32 	%r38, %r127, -3;
	selp.b32 	%r39, %r38, %r126, %p7;
	add.s32 	%r40, %r128, -3;
	selp.b32 	%r41, %r129, %r40, %p6;
	mul.wide.s32 	%rd6, %r39, 4;
	add.s64 	%rd7, %rd2, %rd6;
	ld.global.f32 	%f17, [%rd7];
	mul.wide.s32 	%rd8, %r41, 4;
	add.s64 	%rd9, %rd1, %rd8;
	ld.global.f32 	%f18, [%rd9];
	fma.rn.f32 	%f19, %f17, %f18, %f67;
	add.s32 	%r42, %r127, -2;
	add.s32 	%r43, %r28, %r126;
	selp.b32 	%r44, %r42, %r43, %p7;
	add.s32 	%r45, %r128, -2;
	add.s32 	%r46, %r29, %r129;
	selp.b32 	%r47, %r46, %r45, %p6;
	mul.wide.s32 	%rd10, %r44, 4;
	add.s64 	%rd11, %rd2, %rd10;
	ld.global.f32 	%f20, [%rd11];
	mul.wide.s32 	%rd12, %r47, 4;
	add.s64 	%rd13, %rd1, %rd12;
	ld.global.f32 	%f21, [%rd13];
	fma.rn.f32 	%f22, %f20, %f21, %f19;
	add.s32 	%r48, %r127, -1;
	add.s32 	%r49, %r28, %r43;
	selp.b32 	%r50, %r48, %r49, %p7;
	add.s32 	%r51, %r128, -1;
	add.s32 	%r52, %r29, %r46;
	selp.b32 	%r53, %r52, %r51, %p6;
	mul.wide.s32 	%rd14, %r50, 4;
	add.s64 	%rd15, %rd2, %rd14;
	ld.global.f32 	%f23, [%rd15];
	mul.wide.s32 	%rd16, %r53, 4;
	add.s64 	%rd17, %rd1, %rd16;
	ld.global.f32 	%f24, [%rd17];
	fma.rn.f32 	%f25, %f23, %f24, %f22;
	add.s32 	%r54, %r127, 4;
	add.s32 	%r55, %r28, %r49;
	selp.b32 	%r56, %r127, %r55, %p7;
	add.s32 	%r57, %r128, 4;
	add.s32 	%r58, %r29, %r52;
	selp.b32 	%r59, %r58, %r128, %p6;
	mul.wide.s32 	%rd18, %r56, 4;
	add.s64 	%rd19, %rd2, %rd18;
	ld.global.f32 	%f26, [%rd19];
	mul.wide.s32 	%rd20, %r59, 4;
	add.s64 	%rd21, %rd1, %rd20;
	ld.global.f32 	%f27, [%rd21];
	fma.rn.f32 	%f28, %f26, %f27, %f25;
	add.s32 	%r60, %r127, 1;
	add.s32 	%r61, %r28, %r55;
	selp.b32 	%r62, %r60, %r61, %p7;
	add.s32 	%r63, %r128, 1;
	add.s32 	%r64, %r29, %r58;
	selp.b32 	%r65, %r64, %r63, %p6;
	mul.wide.s32 	%rd22, %r62, 4;
	add.s64 	%rd23, %rd2, %rd22;
	ld.global.f32 	%f29, [%rd23];
	mul.wide.s32 	%rd24, %r65, 4;
	add.s64 	%rd25, %rd1, %rd24;
	ld.global.f32 	%f30, [%rd25];
	fma.rn.f32 	%f31, %f29, %f30, %f28;
	add.s32 	%r66, %r127, 2;
	add.s32 	%r67, %r28, %r61;
	selp.b32 	%r68, %r66, %r67, %p7;
	add.s32 	%r69, %r128, 2;
	add.s32 	%r70, %r29, %r64;
	selp.b32 	%r71, %r70, %r69, %p6;
	mul.wide.s32 	%rd26, %r68, 4;
	add.s64 	%rd27, %rd2, %rd26;
	ld.global.f32 	%f32, [%rd27];
	mul.wide.s32 	%rd28, %r71, 4;
	add.s64 	%rd29, %rd1, %rd28;
	ld.global.f32 	%f33, [%rd29];
	fma.rn.f32 	%f34, %f32, %f33, %f31;
	add.s32 	%r72, %r127, 3;
	add.s32 	%r73, %r28, %r67;
	selp.b32 	%r74, %r72, %r73, %p7;
	add.s32 	%r75, %r128, 3;
	add.s32 	%r76, %r29, %r70;
	selp.b32 	%r77, %r76, %r75, %p6;
	mul.wide.s32 	%rd30, %r74, 4;
	add.s64 	%rd31, %rd2, %rd30;
	ld.global.f32 	%f35, [%rd31];
	mul.wide.s32 	%rd32, %r77, 4;
	add.s64 	%rd33, %rd1, %rd32;
	ld.global.f32 	%f36, [%rd33];
	fma.rn.f32 	%f37, %f35, %f36, %f34;
	add.s32 	%r78, %r28, %r73;
	selp.b32 	%r79, %r54, %r78, %p7;
	add.s32 	%r80, %r29, %r76;
	selp.b32 	%r81, %r80, %r57, %p6;
	mul.wide.s32 	%rd34, %r79, 4;
	add.s64 	%rd35, %rd2, %rd34;
	ld.global.f32 	%f38, [%rd35];
	mul.wide.s32 	%rd36, %r81, 4;
	add.s64 	%rd37, %rd1, %rd36;
	ld.global.f32 	%f39, [%rd37];
	fma.rn.f32 	%f67, %f38, %f39, %f37;
	add.s32 	%r130, %r130, 8;
	add.s32 	%r129, %r129, %r8;
	add.s32 	%r128, %r128, 8;
	add.s32 	%r127, %r127, 8;
	add.s32 	%r126, %r126, %r11;
	setp.ne.s32 	%p8, %r130, 0;
	@%p8 bra 	$L__BB0_4;
$L__BB0_5:
	setp.eq.s32 	%p9, %r5, 0;
	@%p9 bra 	$L__BB0_13;
	and.b32  	%r23, %r30, 3;
	setp.lt.u32 	%p10, %r5, 4;
	@%p10 bra 	$L__BB0_8;
	setp.eq.s16 	%p11, %rs2, 0;
	setp.eq.s16 	%p12, %rs1, 0;
	mad.lo.s32 	%r82, %r132, %r28, %r1;
	add.s32 	%r83, %r132, %r3;
	selp.b32 	%r84, %r83, %r82, %p12;
	add.s32 	%r85, %r132, %r4;
	mad.lo.s32 	%r86, %r132, %r29, %r2;
	selp.b32 	%r87, %r86, %r85, %p11;
	mul.wide.s32 	%rd38, %r84, 4;
	add.s64 	%rd39, %rd2, %rd38;
	ld.global.f32 	%f41, [%rd39];
	mul.wide.s32 	%rd40, %r87, 4;
	add.s64 	%rd41, %rd1, %rd40;
	ld.global.f32 	%f42, [%rd41];
	fma.rn.f32 	%f43, %f41, %f42, %f67;
	add.s32 	%r88, %r82, %r28;
	add.s32 	%r89, %r83, 1;
	selp.b32 	%r90, %r89, %r88, %p12;
	add.s32 	%r91, %r85, 1;
	add.s32 	%r92, %r86, %r29;
	selp.b32 	%r93, %r92, %r91, %p11;
	mul.wide.s32 	%rd42, %r90, 4;
	add.s64 	%rd43, %rd2, %rd42;
	ld.global.f32 	%f44, [%rd43];
	mul.wide.s32 	%rd44, %r93, 4;
	add.s64 	%rd45, %rd1, %rd44;
	ld.global.f32 	%f45, [%rd45];
	fma.rn.f32 	%f46, %f44, %f45, %f43;
	add.s32 	%r94, %r88, %r28;
	add.s32 	%r95, %r83, 2;
	selp.b32 	%r96, %r95, %r94, %p12;
	add.s32 	%r97, %r85, 2;
	add.s32 	%r98, %r92, %r29;
	selp.b32 	%r99, %r98, %r97, %p11;
	mul.wide.s32 	%rd46, %r96, 4;
	add.s64 	%rd47, %rd2, %rd46;
	ld.global.f32 	%f47, [%rd47];
	mul.wide.s32 	%rd48, %r99, 4;
	add.s64 	%rd49, %rd1, %rd48;
	ld.global.f32 	%f48, [%rd49];
	fma.rn.f32 	%f49, %f47, %f48, %f46;
	add.s32 	%r100, %r94, %r28;
	add.s32 	%r101, %r83, 3;
	selp.b32 	%r102, %r101, %r100, %p12;
	add.s32 	%r103, %r85, 3;
	add.s32 	%r104, %r98, %r29;
	selp.b32 	%r105, %r104, %r103, %p11;
	mul.wide.s32 	%rd50, %r102, 4;
	add.s64 	%rd51, %rd2, %rd50;
	ld.global.f32 	%f50, [%rd51];
	mul.wide.s32 	%rd52, %r105, 4;
	add.s64 	%rd53, %rd1, %rd52;
	ld.global.f32 	%f51, [%rd53];
	fma.rn.f32 	%f67, %f50, %f51, %f49;
	add.s32 	%r132, %r132, 4;
$L__BB0_8:
	setp.eq.s32 	%p13, %r23, 0;
	@%p13 bra 	$L__BB0_13;
	setp.eq.s32 	%p14, %r23, 1;
	@%p14 bra 	$L__BB0_11;
	setp.eq.s16 	%p15, %rs2, 0;
	setp.eq.s16 	%p16, %rs1, 0;
	mad.lo.s32 	%r106, %r132, %r28, %r1;
	add.s32 	%r107, %r132, %r3;
	selp.b32 	%r108, %r107, %r106, %p16;
	add.s32 	%r109, %r132, %r4;
	mad.lo.s32 	%r110, %r132, %r29, %r2;
	selp.b32 	%r111, %r110, %r109, %p15;
	mul.wide.s32 	%rd54, %r108, 4;
	add.s64 	%rd55, %rd2, %rd54;
	ld.global.f32 	%f53, [%rd55];
	mul.wide.s32 	%rd56, %r111, 4;
	add.s64 	%rd57, %rd1, %rd56;
	ld.global.f32 	%f54, [%rd57];
	fma.rn.f32 	%f55, %f53, %f54, %f67;
	add.s32 	%r112, %r106, %r28;
	add.s32 	%r113, %r107, 1;
	selp.b32 	%r114, %r113, %r112, %p16;
	add.s32 	%r115, %r109, 1;
	add.s32 	%r116, %r110, %r29;
	selp.b32 	%r117, %r116, %r115, %p15;
	mul.wide.s32 	%rd58, %r114, 4;
	add.s64 	%rd59, %rd2, %rd58;
	ld.global.f32 	%f56, [%rd59];
	mul.wide.s32 	%rd60, %r117, 4;
	add.s64 	%rd61, %rd1, %rd60;
	ld.global.f32 	%f57, [%rd61];
	fma.rn.f32 	%f67, %f56, %f57, %f55;
	add.s32 	%r132, %r132, 2;
$L__BB0_11:
	and.b32  	%r118, %r30, 1;
	setp.eq.b32 	%p17, %r118, 1;
	not.pred 	%p18, %p17;
	@%p18 bra 	$L__BB0_13;
	setp.eq.s16 	%p19, %rs2, 0;
	setp.eq.s16 	%p20, %rs1, 0;
	mad.lo.s32 	%r119, %r132, %r28, %r1;
	add.s32 	%r120, %r132, %r3;
	selp.b32 	%r121, %r120, %r119, %p20;
	add.s32 	%r122, %r132, %r4;
	mad.lo.s32 	%r123, %r132, %r29, %r2;
	selp.b32 	%r124, %r123, %r122, %p19;
	mul.wide.s32 	%rd62, %r121, 4;
	add.s64 	%rd63, %rd2, %rd62;
	ld.global.f32 	%f58, [%rd63];
	mul.wide.s32 	%rd64, %r124, 4;
	add.s64 	%rd65, %rd1, %rd64;
	ld.global.f32 	%f59, [%rd65];
	fma.rn.f32 	%f67, %f58, %f59, %f67;
$L__BB0_13:
	ld.param.u64 	%rd69, [_Z13matmul_kernelPKfS0_Pfiiibb_param_2];
	mad.lo.s32 	%r125, %r29, %r1, %r2;
	cvta.to.global.u64 	%rd66, %rd69;
	mul.wide.s32 	%rd67, %r125, 4;
	add.s64 	%rd68, %rd66, %rd67;
	st.global.f32 	[%rd68], %f67;
$L__BB0_14:
	ret;

}
	// .globl	_Z15add_bias_kernelPfPKfii
.visible .entry _Z15add_bias_kernelPfPKfii(
	.param .u64 .ptr .align 1 _Z15add_bias_kernelPfPKfii_param_0,
	.param .u64 .ptr .align 1 _Z15add_bias_kernelPfPKfii_param_1,
	.param .u32 _Z15add_bias_kernelPfPKfii_param_2,
	.param .u32 _Z15add_bias_kernelPfPKfii_param_3
)
{
	.reg .pred 	%p<4>;
	.reg .b32 	%r<12>;
	.reg .b32 	%f<4>;
	.reg .b64 	%rd<9>;

	ld.param.u64 	%rd1, [_Z15add_bias_kernelPfPKfii_param_0];
	ld.param.u64 	%rd2, [_Z15add_bias_kernelPfPKfii_param_1];
	ld.param.u32 	%r4, [_Z15add_bias_kernelPfPKfii_param_2];
	ld.param.u32 	%r3, [_Z15add_bias_kernelPfPKfii_param_3];
	mov.u32 	%r5, %ctaid.y;
	mov.u32 	%r6, %ntid.y;
	mov.u32 	%r7, %tid.y;
	mad.lo.s32 	%r1, %r5, %r6, %r7;
	mov.u32 	%r8, %ctaid.x;
	mov.u32 	%r9, %ntid.x;
	mov.u32 	%r10, %tid.x;
	mad.lo.s32 	%r2, %r8, %r9, %r10;
	setp.ge.s32 	%p1, %r1, %r4;
	setp.ge.s32 	%p2, %r2, %r3;
	or.pred  	%p3, %p1, %p2;
	@%p3 bra 	$L__BB1_2;
	cvta.to.global.u64 	%rd3, %rd2;
	cvta.to.global.u64 	%rd4, %rd1;
	mul.wide.s32 	%rd5, %r2, 4;
	add.s64 	%rd6, %rd3, %rd5;
	ld.global.f32 	%f1, [%rd6];
	mad.lo.s32 	%r11, %r3, %r1, %r2;
	mul.wide.s32 	%rd7, %r11, 4;
	add.s64 	%rd8, %rd4, %rd7;
	ld.global.f32 	%f2, [%rd8];
	add.f32 	%f3, %f1, %f2;
	st.global.f32 	[%rd8], %f3;
$L__BB1_2:
	ret;

}
	// .globl	_Z11relu_kernelPfi
.visible .entry _Z11relu_kernelPfi(
	.param .u64 .ptr .align 1 _Z11relu_kernelPfi_param_0,
	.param .u32 _Z11relu_kernelPfi_param_1
)
{
	.reg .pred 	%p<2>;
	.reg .b32 	%r<6>;
	.reg .b32 	%f<3>;
	.reg .b64 	%rd<5>;

	ld.param.u64 	%rd1, [_Z11relu_kernelPfi_param_0];
	ld.param.u32 	%r2, [_Z11relu_kernelPfi_param_1];
	mov.u32 	%r3, %ctaid.x;
	mov.u32 	%r4, %ntid.x;
	mov.u32 	%r5, %tid.x;
	mad.lo.s32 	%r1, %r3, %r4, %r5;
	setp.ge.s32 	%p1, %r1, %r2;
	@%p1 bra 	$L__BB2_2;
	cvta.to.global.u64 	%rd2, %rd1;
	mul.wide.s32 	%rd3, %r1, 4;
	add.s64 	%rd4, %rd2, %rd3;
	ld.global.f32 	%f1, [%rd4];
	max.f32 	%f2, %f1, 0f00000000;
	st.global.f32 	[%rd4], %f2;
$L__BB2_2:
	ret;

}
	// .globl	_Z14softmax_kernelPKfPfii
.visible .entry _Z14softmax_kernelPKfPfii(
	.param .u64 .ptr .align 1 _Z14softmax_kernelPKfPfii_param_0,
	.param .u64 .ptr .align 1 _Z14softmax_kernelPKfPfii_param_1,
	.param .u32 _Z14softmax_kernelPKfPfii_param_2,
	.param .u32 _Z14softmax_kernelPKfPfii_param_3
)
{
	.reg .pred 	%p<29>;
	.reg .b32 	%r<105>;
	.reg .b32 	%f<366>;
	.reg .b64 	%rd<86>;

	ld.param.u64 	%rd21, [_Z14softmax_kernelPKfPfii_param_0];
	ld.param.u64 	%rd22, [_Z14softmax_kernelPKfPfii_param_1];
	ld.param.u32 	%r47, [_Z14softmax_kernelPKfPfii_param_2];
	ld.param.u32 	%r46, [_Z14softmax_kernelPKfPfii_param_3];
	cvta.to.global.u64 	%rd1, %rd21;
	cvta.to.global.u64 	%rd2, %rd22;
	mov.u32 	%r1, %ctaid.x;
	setp.ge.s32 	%p1, %r1, %r47;
	@%p1 bra 	$L__BB3_39;
	setp.lt.s32 	%p2, %r46, 1;
	mov.f32 	%f356, 0fFF800000;
	@%p2 bra 	$L__BB3_14;
	mul.lo.s32 	%r2, %r46, %r1;
	and.b32  	%r3, %r46, 15;
	setp.lt.u32 	%p3, %r46, 16;
	mov.f32 	%f356, 0fFF800000;
	mov.b32 	%r91, 0;
	@%p3 bra 	$L__BB3_5;
	and.b32  	%r91, %r46, 2147483632;
	neg.s32 	%r95, %r91;
	mul.wide.u32 	%rd23, %r2, 4;
	add.s64 	%rd24, %rd23, %rd1;
	add.s64 	%rd81, %rd24, 32;
	mov.f32 	%f356, 0fFF800000;
$L__BB3_4:
	.pragma "nounroll";
	ld.global.f32 	%f30, [%rd81+-32];
	max.f32 	%f31, %f356, %f30;
	ld.global.f32 	%f32, [%rd81+-28];
	max.f32 	%f33, %f31, %f32;
	ld.global.f32 	%f34, [%rd81+-24];
	max.f32 	%f35, %f33, %f34;
	ld.global.f32 	%f36, [%rd81+-20];
	max.f32 	%f37, %f35, %f36;
	ld.global.f32 	%f38, [%rd81+-16];
	max.f32 	%f39, %f37, %f38;
	ld.global.f32 	%f40, [%rd81+-12];
	max.f32 	%f41, %f39, %f40;
	ld.global.f32 	%f42, [%rd81+-8];
	max.f32 	%f43, %f41, %f42;
	ld.global.f32 	%f44, [%rd81+-4];
	max.f32 	%f45, %f43, %f44;
	ld.global.f32 	%f46, [%rd81];
	max.f32 	%f47, %f45, %f46;
	ld.global.f32 	%f48, [%rd81+4];
	max.f32 	%f49, %f47, %f48;
	ld.global.f32 	%f50, [%rd81+8];
	max.f32 	%f51, %f49, %f50;
	ld.global.f32 	%f52, [%rd81+12];
	max.f32 	%f53, %f51, %f52;
	ld.global.f32 	%f54, [%rd81+16];
	max.f32 	%f55, %f53, %f54;
	ld.global.f32 	%f56, [%rd81+20];
	max.f32 	%f57, %f55, %f56;
	ld.global.f32 	%f58, [%rd81+24];
	max.f32 	%f59, %f57, %f58;
	ld.global.f32 	%f60, [%rd81+28];
	max.f32 	%f356, %f59, %f60;
	add.s32 	%r95, %r95, 16;
	add.s64 	%rd81, %rd81, 64;
	setp.eq.s32 	%p4, %r95, 0;
	@%p4 bra 	$L__BB3_5;
	bra.uni 	$L__BB3_4;
$L__BB3_5:
	setp.eq.s32 	%p5, %r3, 0;
	@%p5 bra 	$L__BB3_14;
	and.b32  	%r7, %r46, 7;
	setp.lt.u32 	%p6, %r3, 8;
	@%p6 bra 	$L__BB3_8;
	add.s32 	%r49, %r91, %r2;
	mul.wide.u32 	%rd25, %r49, 4;
	add.s64 	%rd26, %rd1, %rd25;
	ld.global.f32 	%f62, [%rd26];
	max.f32 	%f63, %f356, %f62;
	cvt.u64.u32 	%rd27, %r2;
	cvt.u64.u32 	%rd28, %r91;
	add.s64 	%rd29, %rd28, %rd27;
	shl.b64 	%rd30, %rd29, 2;
	add.s64 	%rd31, %rd1, %rd30;
	ld.global.f32 	%f64, [%rd31+4];
	max.f32 	%f65, %f63, %f64;
	ld.global.f32 	%f66, [%rd31+8];
	max.f32 	%f67, %f65, %f66;
	ld.global.f32 	%f68, [%rd31+12];
	max.f32 	%f69, %f67, %f68;
	ld.global.f32 	%f70, [%rd31+16];
	max.f32 	%f71, %f69, %f70;
	ld.global.f32 	%f72, [%rd31+20];
	max.f32 	%f73, %f71, %f72;
	ld.global.f32 	%f74, [%rd31+24];
	max.f32 	%f75, %f73, %f74;
	ld.global.f32 	%f76, [%rd31+28];
	max.f32 	%f356, %f75, %f76;
	add.s32 	%r91, %r91, 8;
$L__BB3_8:
	setp.eq.s32 	%p7, %r7, 0;
	@%p7 bra 	$L__BB3_14;
	and.b32  	%r10, %r46, 3;
	setp.lt.u32 	%p8, %r7, 4;
	@%p8 bra 	$L__BB3_11;
	add.s32 	%r50, %r91, %r2;
	mul.wide.u32 	%rd32, %r50, 4;
	add.s64 	%rd33, %rd1, %rd32;
	ld.global.f32 	%f78, [%rd33];
	max.f32 	%f79, %f356, %f78;
	cvt.u64.u32 	%rd34, %r2;
	cvt.u64.u32 	%rd35, %r91;
	add.s64 	%rd36, %rd35, %rd34;
	shl.b64 	%rd37, %rd36, 2;
	add.s64 	%rd38, %rd1, %rd37;
	ld.global.f32 	%f80, [%rd38+4];
	max.f32 	%f81, %f79, %f80;
	ld.global.f32 	%f82, [%rd38+8];
	max.f32 	%f83, %f81, %f82;
	ld.global.f32 	%f84, [%rd38+12];
	max.f32 	%f356, %f83, %f84;
	add.s32 	%r91, %r91, 4;
$L__BB3_11:
	setp.eq.s32 	%p9, %r10, 0;
	@%p9 bra 	$L__BB3_14;
	add.s32 	%r51, %r91, %r2;
	mul.wide.u32 	%rd39, %r51, 4;
	add.s64 	%rd80, %rd1, %rd39;
	neg.s32 	%r94, %r10;
$L__BB3_13:
	.pragma "nounroll";
	ld.global.f32 	%f85, [%rd80];
	max.f32 	%f356, %f356, %f85;
	add.s64 	%rd80, %rd80, 4;
	add.s32 	%r94, %r94, 1;
	setp.ne.s32 	%p10, %r94, 0;
	@%p10 bra 	$L__BB3_13;
$L__BB3_14:
	setp.lt.s32 	%p11, %r46, 1;
	mov.f32 	%f364, 0f00000000;
	@%p11 bra 	$L__BB3_26;
	mul.lo.s32 	%r16, %r46, %r1;
	and.b32  	%r17, %r46, 7;
	setp.lt.u32 	%p12, %r46, 8;
	mov.f32 	%f364, 0f00000000;
	mov.b32 	%r96, 0;
	@%p12 bra 	$L__BB3_18;
	and.b32  	%r96, %r46, 2147483640;
	neg.s32 	%r99, %r96;
	mul.wide.u32 	%rd40, %r16, 4;
	add.s64 	%rd41, %rd40, 16;
	add.s64 	%rd83, %rd2, %rd41;
	add.s64 	%rd82, %rd1, %rd41;
	mov.f32 	%f364, 0f00000000;
$L__BB3_17:
	.pragma "nounroll";
	ld.global.f32 	%f90, [%rd82+-16];
	sub.f32 	%f91, %f90, %f356;
	fma.rn.f32 	%f92, %f91, 0f3BBB989D, 0f3F000000;
	cvt.sat.f32.f32 	%f93, %f92;
	mov.f32 	%f94, 0f4B400001;
	mov.f32 	%f95, 0f437C0000;
	fma.rm.f32 	%f96, %f93, %f95, %f94;
	add.f32 	%f97, %f96, 0fCB40007F;
	neg.f32 	%f98, %f97;
	fma.rn.f32 	%f99, %f91, 0f3FB8AA3B, %f98;
	fma.rn.f32 	%f100, %f91, 0f32A57060, %f99;
	mov.b32 	%r53, %f96;
	shl.b32 	%r54, %r53, 23;
	mov.b32 	%f101, %r54;
	ex2.approx.ftz.f32 	%f102, %f100;
	mul.f32 	%f103, %f102, %f101;
	st.global.f32 	[%rd83+-16], %f103;
	add.f32 	%f104, %f364, %f103;
	ld.global.f32 	%f105, [%rd82+-12];
	sub.f32 	%f106, %f105, %f356;
	fma.rn.f32 	%f107, %f106, 0f3BBB989D, 0f3F000000;
	cvt.sat.f32.f32 	%f108, %f107;
	fma.rm.f32 	%f109, %f108, %f95, %f94;
	add.f32 	%f110, %f109, 0fCB40007F;
	neg.f32 	%f111, %f110;
	fma.rn.f32 	%f112, %f106, 0f3FB8AA3B, %f111;
	fma.rn.f32 	%f113, %f106, 0f32A57060, %f112;
	mov.b32 	%r55, %f109;
	shl.b32 	%r56, %r55, 23;
	mov.b32 	%f114, %r56;
	ex2.approx.ftz.f32 	%f115, %f113;
	mul.f32 	%f116, %f115, %f114;
	st.global.f32 	[%rd83+-12], %f116;
	add.f32 	%f117, %f104, %f116;
	ld.global.f32 	%f118, [%rd82+-8];
	sub.f32 	%f119, %f118, %f356;
	fma.rn.f32 	%f120, %f119, 0f3BBB989D, 0f3F000000;
	cvt.sat.f32.f32 	%f121, %f120;
	fma.rm.f32 	%f122, %f121, %f95, %f94;
	add.f32 	%f123, %f122, 0fCB40007F;
	neg.f32 	%f124, %f123;
	fma.rn.f32 	%f125, %f119, 0f3FB8AA3B, %f124;
	fma.rn.f32 	%f126, %f119, 0f32A57060, %f125;
	mov.b32 	%r57, %f122;
	shl.b32 	%r58, %r57, 23;
	mov.b32 	%f127, %r58;
	ex2.approx.ftz.f32 	%f128, %f126;
	mul.f32 	%f129, %f128, %f127;
	st.global.f32 	[%rd83+-8], %f129;
	add.f32 	%f130, %f117, %f129;
	ld.global.f32 	%f131, [%rd82+-4];
	sub.f32 	%f132, %f131, %f356;
	fma.rn.f32 	%f133, %f132, 0f3BBB989D, 0f3F000000;
	cvt.sat.f32.f32 	%f134, %f133;
	fma.rm.f32 	%f135, %f134, %f95, %f94;
	add.f32 	%f136, %f135, 0fCB40007F;
	neg.f32 	%f137, %f136;
	fma.rn.f32 	%f138, %f132, 0f3FB8AA3B, %f137;
	fma.rn.f32 	%f139, %f132, 0f32A57060, %f138;
	mov.b32 	%r59, %f135;
	shl.b32 	%r60, %r59, 23;
	mov.b32 	%f140, %r60;
	ex2.approx.ftz.f32 	%f141, %f139;
	mul.f32 	%f142, %f141, %f140;
	st.global.f32 	[%rd83+-4], %f142;
	add.f32 	%f143, %f130, %f142;
	ld.global.f32 	%f144, [%rd82];
	sub.f32 	%f145, %f144, %f356;
	fma.rn.f32 	%f146, %f145, 0f3BBB989D, 0f3F000000;
	cvt.sat.f32.f32 	%f147, %f146;
	fma.rm.f32 	%f148, %f147, %f95, %f94;
	add.f32 	%f149, %f148, 0fCB40007F;
	neg.f32 	%f150, %f149;
	fma.rn.f32 	%f151, %f145, 0f3FB8AA3B, %f150;
	fma.rn.f32 	%f152, %f145, 0f32A57060, %f151;
	mov.b32 	%r61, %f148;
	shl.b32 	%r62, %r61, 23;
	mov.b32 	%f153, %r62;
	ex2.approx.ftz.f32 	%f154, %f152;
	mul.f32 	%f155, %f154, %f153;
	st.global.f32 	[%rd83], %f155;
	add.f32 	%f156, %f143, %f155;
	ld.global.f32 	%f157, [%rd82+4];
	sub.f32 	%f158, %f157, %f356;
	fma.rn.f32 	%f159, %f158, 0f3BBB989D, 0f3F000000;
	cvt.sat.f32.f32 	%f160, %f159;
	fma.rm.f32 	%f161, %f160, %f95, %f94;
	add.f32 	%f162, %f161, 0fCB40007F;
	neg.f32 	%f163, %f162;
	fma.rn.f32 	%f164, %f158, 0f3FB8AA3B, %f163;
	fma.rn.f32 	%f165, %f158, 0f32A57060, %f164;
	mov.b32 	%r63, %f161;
	shl.b32 	%r64, %r63, 23;
	mov.b32 	%f166, %r64;
	ex2.approx.ftz.f32 	%f167, %f165;
	mul.f32 	%f168, %f167, %f166;
	st.global.f32 	[%rd83+4], %f168;
	add.f32 	%f169, %f156, %f168;
	ld.global.f32 	%f170, [%rd82+8];
	sub.f32 	%f171, %f170, %f356;
	fma.rn.f32 	%f172, %f171, 0f3BBB989D, 0f3F000000;
	cvt.sat.f32.f32 	%f173, %f172;
	fma.rm.f32 	%f174, %f173, %f95, %f94;
	add.f32 	%f175, %f174, 0fCB40007F;
	neg.f32 	%f176, %f175;
	fma.rn.f32 	%f177, %f171, 0f3FB8AA3B, %f176;
	fma.rn.f32 	%f178, %f171, 0f32A57060, %f177;
	mov.b32 	%r65, %f174;
	shl.b32 	%r66, %r65, 23;
	mov.b32 	%f179, %r66;
	ex2.approx.ftz.f32 	%f180, %f178;
	mul.f32 	%f181, %f180, %f179;
	st.global.f32 	[%rd83+8], %f181;
	add.f32 	%f182, %f169, %f181;
	ld.global.f32 	%f183, [%rd82+12];
	sub.f32 	%f184, %f183, %f356;
	fma.rn.f32 	%f185, %f184, 0f3BBB989D, 0f3F000000;
	cvt.sat.f32.f32 	%f186, %f185;
	fma.rm.f32 	%f187, %f186, %f95, %f94;
	add.f32 	%f188, %f187, 0fCB40007F;
	neg.f32 	%f189, %f188;
	fma.rn.f32 	%f190, %f184, 0f3FB8AA3B, %f189;
	fma.rn.f32 	%f191, %f184, 0f32A57060, %f190;
	mov.b32 	%r67, %f187;
	shl.b32 	%r68, %r67, 23;
	mov.b32 	%f192, %r68;
	ex2.approx.ftz.f32 	%f193, %f191;
	mul.f32 	%f194, %f193, %f192;
	st.global.f32 	[%rd83+12], %f194;
	add.f32 	%f364, %f182, %f194;
	add.s32 	%r99, %r99, 8;
	add.s64 	%rd83, %rd83, 32;
	add.s64 	%rd82, %rd82, 32;
	setp.eq.s32 	%p13, %r99, 0;
	@%p13 bra 	$L__BB3_18;
	bra.uni 	$L__BB3_17;
$L__BB3_18:
	setp.eq.s32 	%p14, %r17, 0;
	@%p14 bra 	$L__BB3_26;
	and.b32  	%r23, %r46, 3;
	setp.lt.u32 	%p15, %r17, 4;
	@%p15 bra 	$L__BB3_21;
	add.s32 	%r69, %r96, %r16;
	mul.wide.u32 	%rd42, %r69, 4;
	add.s64 	%rd43, %rd1, %rd42;
	ld.global.f32 	%f196, [%rd43];
	sub.f32 	%f197, %f196, %f356;
	fma.rn.f32 	%f198, %f197, 0f3BBB989D, 0f3F000000;
	cvt.sat.f32.f32 	%f199, %f198;
	mov.f32 	%f200, 0f4B400001;
	mov.f32 	%f201, 0f437C0000;
	fma.rm.f32 	%f202, %f199, %f201, %f200;
	add.f32 	%f203, %f202, 0fCB40007F;
	neg.f32 	%f204, %f203;
	fma.rn.f32 	%f205, %f197, 0f3FB8AA3B, %f204;
	fma.rn.f32 	%f206, %f197, 0f32A57060, %f205;
	mov.b32 	%r70, %f202;
	shl.b32 	%r71, %r70, 23;
	mov.b32 	%f207, %r71;
	ex2.approx.ftz.f32 	%f208, %f206;
	mul.f32 	%f209, %f208, %f207;
	add.s64 	%rd44, %rd2, %rd42;
	st.global.f32 	[%rd44], %f209;
	add.f32 	%f210, %f364, %f209;
	cvt.u64.u32 	%rd45, %r16;
	cvt.u64.u32 	%rd46, %r96;
	add.s64 	%rd47, %rd46, %rd45;
	shl.b64 	%rd48, %rd47, 2;
	add.s64 	%rd49, %rd1, %rd48;
	ld.global.f32 	%f211, [%rd49+4];
	sub.f32 	%f212, %f211, %f356;
	fma.rn.f32 	%f213, %f212, 0f3BBB989D, 0f3F000000;
	cvt.sat.f32.f32 	%f214, %f213;
	fma.rm.f32 	%f215, %f214, %f201, %f200;
	add.f32 	%f216, %f215, 0fCB40007F;
	neg.f32 	%f217, %f216;
	fma.rn.f32 	%f218, %f212, 0f3FB8AA3B, %f217;
	fma.rn.f32 	%f219, %f212, 0f32A57060, %f218;
	mov.b32 	%r72, %f215;
	shl.b32 	%r73, %r72, 23;
	mov.b32 	%f220, %r73;
	ex2.approx.ftz.f32 	%f221, %f219;
	mul.f32 	%f222, %f221, %f220;
	add.s64 	%rd50, %rd2, %rd48;
	st.global.f32 	[%rd50+4], %f222;
	add.f32 	%f223, %f210, %f222;
	ld.global.f32 	%f224, [%rd49+8];
	sub.f32 	%f225, %f224, %f356;
	fma.rn.f32 	%f226, %f225, 0f3BBB989D, 0f3F000000;
	cvt.sat.f32.f32 	%f227, %f226;
	fma.rm.f32 	%f228, %f227, %f201, %f200;
	add.f32 	%f229, %f228, 0fCB40007F;
	neg.f32 	%f230, %f229;
	fma.rn.f32 	%f231, %f225, 0f3FB8AA3B, %f230;
	fma.rn.f32 	%f232, %f225, 0f32A57060, %f231;
	mov.b32 	%r74, %f228;
	shl.b32 	%r75, %r74, 23;
	mov.b32 	%f233, %r75;
	ex2.approx.ftz.f32 	%f234, %f232;
	mul.f32 	%f235, %f234, %f233;
	st.global.f32 	[%rd50+8], %f235;
	add.f32 	%f236, %f223, %f235;
	ld.global.f32 	%f237, [%rd49+12];
	sub.f32 	%f238, %f237, %f356;
	fma.rn.f32 	%f239, %f238, 0f3BBB989D, 0f3F000000;
	cvt.sat.f32.f32 	%f240, %f239;
	fma.rm.f32 	%f241, %f240, %f201, %f200;
	add.f32 	%f242, %f241, 0fCB40007F;
	neg.f32 	%f243, %f242;
	fma.rn.f32 	%f244, %f238, 0f3FB8AA3B, %f243;
	fma.rn.f32 	%f245, %f238, 0f32A57060, %f244;
	mov.b32 	%r76, %f241;
	shl.b32 	%r77, %r76, 23;
	mov.b32 	%f246, %r77;
	ex2.approx.ftz.f32 	%f247, %f245;
	mul.f32 	%f248, %f247, %f246;
	st.global.f32 	[%rd50+12], %f248;
	add.f32 	%f364, %f236, %f248;
	add.s32 	%r96, %r96, 4;
$L__BB3_21:
	setp.eq.s32 	%p16, %r23, 0;
	@%p16 bra 	$L__BB3_26;
	setp.eq.s32 	%p17, %r23, 1;
	@%p17 bra 	$L__BB3_24;
	add.s32 	%r78, %r96, %r16;
	mul.wide.u32 	%rd51, %r78, 4;
	add.s64 	%rd52, %rd1, %rd51;
	ld.global.f32 	%f250, [%rd52];
	sub.f32 	%f251, %f250, %f356;
	fma.rn.f32 	%f252, %f251, 0f3BBB989D, 0f3F000000;
	cvt.sat.f32.f32 	%f253, %f252;
	mov.f32 	%f254, 0f4B400001;
	mov.f32 	%f255, 0f437C0000;
	fma.rm.f32 	%f256, %f253, %f255, %f254;
	add.f32 	%f257, %f256, 0fCB40007F;
	neg.f32 	%f258, %f257;
	fma.rn.f32 	%f259, %f251, 0f3FB8AA3B, %f258;
	fma.rn.f32 	%f260, %f251, 0f32A57060, %f259;
	mov.b32 	%r79, %f256;
	shl.b32 	%r80, %r79, 23;
	mov.b32 	%f261, %r80;
	ex2.approx.ftz.f32 	%f262, %f260;
	mul.f32 	%f263, %f262, %f261;
	add.s64 	%rd53, %rd2, %rd51;
	st.global.f32 	[%rd53], %f263;
	add.f32 	%f264, %f364, %f263;
	cvt.u64.u32 	%rd54, %r16;
	cvt.u64.u32 	%rd55, %r96;
	add.s64 	%rd56, %rd55, %rd54;
	shl.b64 	%rd57, %rd56, 2;
	add.s64 	%rd58, %rd1, %rd57;
	ld.global.f32 	%f265, [%rd58+4];
	sub.f32 	%f266, %f265, %f356;
	fma.rn.f32 	%f267, %f266, 0f3BBB989D, 0f3F000000;
	cvt.sat.f32.f32 	%f268, %f267;
	fma.rm.f32 	%f269, %f268, %f255, %f254;
	add.f32 	%f270, %f269, 0fCB40007F;
	neg.f32 	%f271, %f270;
	fma.rn.f32 	%f272, %f266, 0f3FB8AA3B, %f271;
	fma.rn.f32 	%f273, %f266, 0f32A57060, %f272;
	mov.b32 	%r81, %f269;
	shl.b32 	%r82, %r81, 23;
	mov.b32 	%f274, %r82;
	ex2.approx.ftz.f32 	%f275, %f273;
	mul.f32 	%f276, %f275, %f274;
	add.s64 	%rd59, %rd2, %rd57;
	st.global.f32 	[%rd59+4], %f276;
	add.f32 	%f364, %f264, %f276;
	add.s32 	%r96, %r96, 2;
$L__BB3_24:
	and.b32  	%r83, %r46, 1;
	setp.eq.b32 	%p18, %r83, 1;
	not.pred 	%p19, %p18;
	@%p19 bra 	$L__BB3_26;
	add.s32 	%r84, %r96, %r16;
	mul.wide.u32 	%rd60, %r84, 4;
	add.s64 	%rd61, %rd1, %rd60;
	ld.global.f32 	%f277, [%rd61];
	sub.f32 	%f278, %f277, %f356;
	fma.rn.f32 	%f279, %f278, 0f3BBB989D, 0f3F000000;
	cvt.sat.f32.f32 	%f280, %f279;
	mov.f32 	%f281, 0f4B400001;
	mov.f32 	%f282, 0f437C0000;
	fma.rm.f32 	%f283, %f280, %f282, %f281;
	add.f32 	%f284, %f283, 0fCB40007F;
	neg.f32 	%f285, %f284;
	fma.rn.f32 	%f286, %f278, 0f3FB8AA3B, %f285;
	fma.rn.f32 	%f287, %f278, 0f32A57060, %f286;
	mov.b32 	%r85, %f283;
	shl.b32 	%r86, %r85, 23;
	mov.b32 	%f288, %r86;
	ex2.approx.ftz.f32 	%f289, %f287;
	mul.f32 	%f290, %f289, %f288;
	add.s64 	%rd62, %rd2, %rd60;
	st.global.f32 	[%rd62], %f290;
	add.f32 	%f364, %f364, %f290;
$L__BB3_26:
	setp.lt.s32 	%p20, %r46, 1;
	@%p20 bra 	$L__BB3_39;
	mul.lo.s32 	%r28, %r46, %r1;
	and.b32  	%r29, %r46, 15;
	setp.lt.u32 	%p21, %r46, 16;
	mov.b32 	%r101, 0;
	@%p21 bra 	$L__BB3_30;
	and.b32  	%r101, %r46, 2147483632;
	neg.s32 	%r100, %r101;
	mul.wide.u32 	%rd63, %r28, 4;
	add.s64 	%rd64, %rd63, %rd2;
	add.s64 	%rd84, %rd64, 32;
$L__BB3_29:
	.pragma "nounroll";
	ld.global.f32 	%f291, [%rd84+-32];
	div.rn.f32 	%f292, %f291, %f364;
	st.global.f32 	[%rd84+-32], %f292;
	ld.global.f32 	%f293, [%rd84+-28];
	div.rn.f32 	%f294, %f293, %f364;
	st.global.f32 	[%rd84+-28], %f294;
	ld.global.f32 	%f295, [%rd84+-24];
	div.rn.f32 	%f296, %f295, %f364;
	st.global.f32 	[%rd84+-24], %f296;
	ld.global.f32 	%f297, [%rd84+-20];
	div.rn.f32 	%f298, %f297, %f364;
	st.global.f32 	[%rd84+-20], %f298;
	ld.global.f32 	%f299, [%rd84+-16];
	div.rn.f32 	%f300, %f299, %f364;
	st.global.f32 	[%rd84+-16], %f300;
	ld.global.f32 	%f301, [%rd84+-12];
	div.rn.f32 	%f302, %f301, %f364;
	st.global.f32 	[%rd84+-12], %f302;
	ld.global.f32 	%f303, [%rd84+-8];
	div.rn.f32 	%f304, %f303, %f364;
	st.global.f32 	[%rd84+-8], %f304;
	ld.global.f32 	%f305, [%rd84+-4];
	div.rn.f32 	%f306, %f305, %f364;
	st.global.f32 	[%rd84+-4], %f306;
	ld.global.f32 	%f307, [%rd84];
	div.rn.f32 	%f308, %f307, %f364;
	st.global.f32 	[%rd84], %f308;
	ld.global.f32 	%f309, [%rd84+4];
	div.rn.f32 	%f310, %f309, %f364;
	st.global.f32 	[%rd84+4], %f310;
	ld.global.f32 	%f311, [%rd84+8];
	div.rn.f32 	%f312, %f311, %f364;
	st.global.f32 	[%rd84+8], %f312;
	ld.global.f32 	%f313, [%rd84+12];
	div.rn.f32 	%f314, %f313, %f364;
	st.global.f32 	[%rd84+12], %f314;
	ld.global.f32 	%f315, [%rd84+16];
	div.rn.f32 	%f316, %f315, %f364;
	st.global.f32 	[%rd84+16], %f316;
	ld.global.f32 	%f317, [%rd84+20];
	div.rn.f32 	%f318, %f317, %f364;
	st.global.f32 	[%rd84+20], %f318;
	ld.global.f32 	%f319, [%rd84+24];
	div.rn.f32 	%f320, %f319, %f364;
	st.global.f32 	[%rd84+24], %f320;
	ld.global.f32 	%f321, [%rd84+28];
	div.rn.f32 	%f322, %f321, %f364;
	st.global.f32 	[%rd84+28], %f322;
	add.s32 	%r100, %r100, 16;
	add.s64 	%rd84, %rd84, 64;
	setp.ne.s32 	%p22, %r100, 0;
	@%p22 bra 	$L__BB3_29;
$L__BB3_30:
	setp.eq.s32 	%p23, %r29, 0;
	@%p23 bra 	$L__BB3_39;
	and.b32  	%r37, %r46, 7;
	setp.lt.u32 	%p24, %r29, 8;
	@%p24 bra 	$L__BB3_33;
	add.s32 	%r88, %r101, %r28;
	mul.wide.u32 	%rd65, %r88, 4;
	add.s64 	%rd66, %rd2, %rd65;
	ld.global.f32 	%f323, [%rd66];
	div.rn.f32 	%f324, %f323, %f364;
	st.global.f32 	[%rd66], %f324;
	cvt.u64.u32 	%rd67, %r28;
	cvt.u64.u32 	%rd68, %r101;
	add.s64 	%rd69, %rd68, %rd67;
	shl.b64 	%rd70, %rd69, 2;
	add.s64 	%rd71, %rd2, %rd70;
	ld.global.f32 	%f325, [%rd71+4];
	div.rn.f32 	%f326, %f325, %f364;
	st.global.f32 	[%rd71+4], %f326;
	ld.global.f32 	%f327, [%rd71+8];
	div.rn.f32 	%f328, %f327, %f364;
	st.global.f32 	[%rd71+8], %f328;
	ld.global.f32 	%f329, [%rd71+12];
	div.rn.f32 	%f330, %f329, %f364;
	st.global.f32 	[%rd71+12], %f330;
	ld.global.f32 	%f331, [%rd71+16];
	div.rn.f32 	%f332, %f331, %f364;
	st.global.f32 	[%rd71+16], %f332;
	ld.global.f32 	%f333, [%rd71+20];
	div.rn.f32 	%f334, %f333, %f364;
	st.global.f32 	[%rd71+20], %f334;
	ld.global.f32 	%f335, [%rd71+24];
	div.rn.f32 	%f336, %f335, %f364;
	st.global.f32 	[%rd71+24], %f336;
	ld.global.f32 	%f337, [%rd71+28];
	div.rn.f32 	%f338, %f337, %f364;
	st.global.f32 	[%rd71+28], %f338;
	add.s32 	%r101, %r101, 8;
$L__BB3_33:
	setp.eq.s32 	%p25, %r37, 0;
	@%p25 bra 	$L__BB3_39;
	and.b32  	%r40, %r46, 3;
	setp.lt.u32 	%p26, %r37, 4;
	@%p26 bra 	$L__BB3_36;
	add.s32 	%r89, %r101, %r28;
	mul.wide.u32 	%rd72, %r89, 4;
	add.s64 	%rd73, %rd2, %rd72;
	ld.global.f32 	%f339, [%rd73];
	div.rn.f32 	%f340, %f339, %f364;
	st.global.f32 	[%rd73], %f340;
	cvt.u64.u32 	%rd74, %r28;
	cvt.u64.u32 	%rd75, %r101;
	add.s64 	%rd76, %rd75, %rd74;
	shl.b64 	%rd77, %rd76, 2;
	add.s64 	%rd78, %rd2, %rd77;
	ld.global.f32 	%f341, [%rd78+4];
	div.rn.f32 	%f342, %f341, %f364;
	st.global.f32 	[%rd78+4], %f342;
	ld.global.f32 	%f343, [%rd78+8];
	div.rn.f32 	%f344, %f343, %f364;
	st.global.f32 	[%rd78+8], %f344;
	ld.global.f32 	%f345, [%rd78+12];
	div.rn.f32 	%f346, %f345, %f364;
	st.global.f32 	[%rd78+12], %f346;
	add.s32 	%r101, %r101, 4;
$L__BB3_36:
	setp.eq.s32 	%p27, %r40, 0;
	@%p27 bra 	$L__BB3_39;
	add.s32 	%r90, %r101, %r28;
	mul.wide.u32 	%rd79, %r90, 4;
	add.s64 	%rd85, %rd2, %rd79;
	neg.s32 	%r104, %r40;
$L__BB3_38:
	.pragma "nounroll";
	ld.global.f32 	%f347, [%rd85];
	div.rn.f32 	%f348, %f347, %f364;
	st.global.f32 	[%rd85], %f348;
	add.s64 	%rd85, %rd85, 4;
	add.s32 	%r104, %r104, 1;
	setp.ne.s32 	%p28, %r104, 0;
	@%p28 bra 	$L__BB3_38;
$L__BB3_39:
	ret;

}
	// .globl	_Z33softmax_cross_entropy_grad_kernelPKfPKiPfii
.visible .entry _Z33softmax_cross_entropy_grad_kernelPKfPKiPfii(
	.param .u64 .ptr .align 1 _Z33softmax_cross_entropy_grad_kernelPKfPKiPfii_param_0,
	.param .u64 .ptr .align 1 _Z33softmax_cross_entropy_grad_kernelPKfPKiPfii_param_1,
	.param .u64 .ptr .align 1 _Z33softmax_cross_entropy_grad_kernelPKfPKiPfii_param_2,
	.param .u32 _Z33softmax_cross_entropy_grad_kernelPKfPKiPfii_param_3,
	.param .u32 _Z33softmax_cross_entropy_grad_kernelPKfPKiPfii_param_4
)
{
	.reg .pred 	%p<5>;
	.reg .b32 	%r<13>;
	.reg .b32 	%f<4>;
	.reg .b64 	%rd<12>;

	ld.param.u64 	%rd1, [_Z33softmax_cross_entropy_grad_kernelPKfPKiPfii_param_0];
	ld.param.u64 	%rd2, [_Z33softmax_cross_entropy_grad_kernelPKfPKiPfii_param_1];
	ld.param.u64 	%rd3, [_Z33softmax_cross_entropy_grad_kernelPKfPKiPfii_param_2];
	ld.param.u32 	%r4, [_Z33softmax_cross_entropy_grad_kernelPKfPKiPfii_param_3];
	ld.param.u32 	%r3, [_Z33softmax_cross_entropy_grad_kernelPKfPKiPfii_param_4];
	mov.u32 	%r5, %ctaid.y;
	mov.u32 	%r6, %ntid.y;
	mov.u32 	%r7, %tid.y;
	mad.lo.s32 	%r1, %r5, %r6, %r7;
	mov.u32 	%r8, %ctaid.x;
	mov.u32 	%r9, %ntid.x;
	mov.u32 	%r10, %tid.x;
	mad.lo.s32 	%r2, %r8, %r9, %r10;
	setp.ge.s32 	%p1, %r1, %r4;
	setp.ge.s32 	%p2, %r2, %r3;
	or.pred  	%p3, %p1, %p2;
	@%p3 bra 	$L__BB4_2;
	cvta.to.global.u64 	%rd4, %rd2;
	cvta.to.global.u64 	%rd5, %rd1;
	cvta.to.global.u64 	%rd6, %rd3;
	mul.wide.u32 	%rd7, %r1, 4;
	add.s64 	%rd8, %rd4, %rd7;
	ld.global.u32 	%r11, [%rd8];
	mad.lo.s32 	%r12, %r3, %r1, %r2;
	mul.wide.s32 	%rd9, %r12, 4;
	add.s64 	%rd10, %rd5, %rd9;
	ld.global.f32 	%f1, [%rd10];
	setp.eq.s32 	%p4, %r2, %r11;
	selp.f32 	%f2, 0f3F800000, 0f00000000, %p4;
	sub.f32 	%f3, %f1, %f2;
	add.s64 	%rd11, %rd6, %rd9;
	st.global.f32 	[%rd11], %f3;
$L__BB4_2:
	ret;

}
	// .globl	_Z16relu_grad_kernelPKfS0_Pfi
.visible .entry _Z16relu_grad_kernelPKfS0_Pfi(
	.param .u64 .ptr .align 1 _Z16relu_grad_kernelPKfS0_Pfi_param_0,
	.param .u64 .ptr .align 1 _Z16relu_grad_kernelPKfS0_Pfi_param_1,
	.param .u64 .ptr .align 1 _Z16relu_grad_kernelPKfS0_Pfi_param_2,
	.param .u32 _Z16relu_grad_kernelPKfS0_Pfi_param_3
)
{
	.reg .pred 	%p<3>;
	.reg .b32 	%r<6>;
	.reg .b32 	%f<6>;
	.reg .b64 	%rd<13>;

	ld.param.u64 	%rd1, [_Z16relu_grad_kernelPKfS0_Pfi_param_0];
	ld.param.u64 	%rd2, [_Z16relu_grad_kernelPKfS0_Pfi_param_1];
	ld.param.u64 	%rd3, [_Z16relu_grad_kernelPKfS0_Pfi_param_2];
	ld.param.u32 	%r2, [_Z16relu_grad_kernelPKfS0_Pfi_param_3];
	mov.u32 	%r3, %ctaid.x;
	mov.u32 	%r4, %ntid.x;
	mov.u32 	%r5, %tid.x;
	mad.lo.s32 	%r1, %r3, %r4, %r5;
	setp.ge.s32 	%p1, %r1, %r2;
	@%p1 bra 	$L__BB5_4;
	cvta.to.global.u64 	%rd4, %rd1;
	mul.wide.s32 	%rd5, %r1, 4;
	add.s64 	%rd6, %rd4, %rd5;
	ld.global.f32 	%f4, [%rd6];
	setp.leu.f32 	%p2, %f4, 0f00000000;
	mov.f32 	%f5, 0f00000000;
	@%p2 bra 	$L__BB5_3;
	cvta.to.global.u64 	%rd7, %rd2;
	add.s64 	%rd9, %rd7, %rd5;
	ld.global.f32 	%f5, [%rd9];
$L__BB5_3:
	cvta.to.global.u64 	%rd10, %rd3;
	add.s64 	%rd12, %rd10, %rd5;
	st.global.f32 	[%rd12], %f5;
$L__BB5_4:
	ret;

}
	// .globl	_Z15sum_rows_kernelPKfPfii
.visible .entry _Z15sum_rows_kernelPKfPfii(
	.param .u64 .ptr .align 1 _Z15sum_rows_kernelPKfPfii_param_0,
	.param .u64 .ptr .align 1 _Z15sum_rows_kernelPKfPfii_param_1,
	.param .u32 _Z15sum_rows_kernelPKfPfii_param_2,
	.param .u32 _Z15sum_rows_kernelPKfPfii_param_3
)
{
	.reg .pred 	%p<11>;
	.reg .b32 	%r<38>;
	.reg .b32 	%f<83>;
	.reg .b64 	%rd<43>;

	ld.param.u64 	%rd3, [_Z15sum_rows_kernelPKfPfii_param_0];
	ld.param.u64 	%rd2, [_Z15sum_rows_kernelPKfPfii_param_1];
	ld.param.u32 	%r23, [_Z15sum_rows_kernelPKfPfii_param_2];
	ld.param.u32 	%r24, [_Z15sum_rows_kernelPKfPfii_param_3];
	cvta.to.global.u64 	%rd1, %rd3;
	mov.u32 	%r25, %ctaid.x;
	mov.u32 	%r26, %ntid.x;
	mov.u32 	%r27, %tid.x;
	mad.lo.s32 	%r1, %r25, %r26, %r27;
	setp.ge.s32 	%p1, %r1, %r24;
	@%p1 bra 	$L__BB6_15;
	setp.lt.s32 	%p2, %r23, 1;
	mov.f32 	%f82, 0f00000000;
	@%p2 bra 	$L__BB6_14;
	and.b32  	%r2, %r23, 15;
	setp.lt.u32 	%p3, %r23, 16;
	mov.f32 	%f82, 0f00000000;
	mov.b32 	%r34, 0;
	@%p3 bra 	$L__BB6_5;
	and.b32  	%r34, %r23, 2147483632;
	neg.s32 	%r32, %r34;
	shl.b32 	%r5, %r24, 4;
	mov.f32 	%f82, 0f00000000;
	mul.wide.s32 	%rd6, %r24, 4;
	mov.u32 	%r31, %r1;
$L__BB6_4:
	.pragma "nounroll";
	mul.wide.s32 	%rd4, %r31, 4;
	add.s64 	%rd5, %rd1, %rd4;
	ld.global.f32 	%f18, [%rd5];
	add.f32 	%f19, %f82, %f18;
	add.s64 	%rd7, %rd5, %rd6;
	ld.global.f32 	%f20, [%rd7];
	add.f32 	%f21, %f19, %f20;
	add.s64 	%rd8, %rd7, %rd6;
	ld.global.f32 	%f22, [%rd8];
	add.f32 	%f23, %f21, %f22;
	add.s64 	%rd9, %rd8, %rd6;
	ld.global.f32 	%f24, [%rd9];
	add.f32 	%f25, %f23, %f24;
	add.s64 	%rd10, %rd9, %rd6;
	ld.global.f32 	%f26, [%rd10];
	add.f32 	%f27, %f25, %f26;
	add.s64 	%rd11, %rd10, %rd6;
	ld.global.f32 	%f28, [%rd11];
	add.f32 	%f29, %f27, %f28;
	add.s64 	%rd12, %rd11, %rd6;
	ld.global.f32 	%f30, [%rd12];
	add.f32 	%f31, %f29, %f30;
	add.s64 	%rd13, %rd12, %rd6;
	ld.global.f32 	%f32, [%rd13];
	add.f32 	%f33, %f31, %f32;
	add.s64 	%rd14, %rd13, %rd6;
	ld.global.f32 	%f34, [%rd14];
	add.f32 	%f35, %f33, %f34;
	add.s64 	%rd15, %rd14, %rd6;
	ld.global.f32 	%f36, [%rd15];
	add.f32 	%f37, %f35, %f36;
	add.s64 	%rd16, %rd15, %rd6;
	ld.global.f32 	%f38, [%rd16];
	add.f32 	%f39, %f37, %f38;
	add.s64 	%rd17, %rd16, %rd6;
	ld.global.f32 	%f40, [%rd17];
	add.f32 	%f41, %f39, %f40;
	add.s64 	%rd18, %rd17, %rd6;
	ld.global.f32 	%f42, [%rd18];
	add.f32 	%f43, %f41, %f42;
	add.s64 	%rd19, %rd18, %rd6;
	ld.global.f32 	%f44, [%rd19];
	add.f32 	%f45, %f43, %f44;
	add.s64 	%rd20, %rd19, %rd6;
	ld.global.f32 	%f46, [%rd20];
	add.f32 	%f47, %f45, %f46;
	add.s64 	%rd21, %rd20, %rd6;
	ld.global.f32 	%f48, [%rd21];
	add.f32 	%f82, %f47, %f48;
	add.s32 	%r32, %r32, 16;
	add.s32 	%r31, %r31, %r5;
	setp.ne.s32 	%p4, %r32, 0;
	@%p4 bra 	$L__BB6_4;
$L__BB6_5:
	setp.eq.s32 	%p5, %r2, 0;
	@%p5 bra 	$L__BB6_14;
	and.b32  	%r11, %r23, 7;
	setp.lt.u32 	%p6, %r2, 8;
	@%p6 bra 	$L__BB6_8;
	mad.lo.s32 	%r29, %r34, %r24, %r1;
	mul.wide.s32 	%rd22, %r29, 4;
	add.s64 	%rd23, %rd1, %rd22;
	ld.global.f32 	%f50, [%rd23];
	add.f32 	%f51, %f82, %f50;
	mul.wide.s32 	%rd24, %r24, 4;
	add.s64 	%rd25, %rd23, %rd24;
	ld.global.f32 	%f52, [%rd25];
	add.f32 	%f53, %f51, %f52;
	add.s64 	%rd26, %rd25, %rd24;
	ld.global.f32 	%f54, [%rd26];
	add.f32 	%f55, %f53, %f54;
	add.s64 	%rd27, %rd26, %rd24;
	ld.global.f32 	%f56, [%rd27];
	add.f32 	%f57, %f55, %f56;
	add.s64 	%rd28, %rd27, %rd24;
	ld.global.f32 	%f58, [%rd28];
	add.f32 	%f59, %f57, %f58;
	add.s64 	%rd29, %rd28, %rd24;
	ld.global.f32 	%f60, [%rd29];
	add.f32 	%f61, %f59, %f60;
	add.s64 	%rd30, %rd29, %rd24;
	ld.global.f32 	%f62, [%rd30];
	add.f32 	%f63, %f61, %f62;
	add.s64 	%rd31, %rd30, %rd24;
	ld.global.f32 	%f64, [%rd31];
	add.f32 	%f82, %f63, %f64;
	add.s32 	%r34, %r34, 8;
$L__BB6_8:
	setp.eq.s32 	%p7, %r11, 0;
	@%p7 bra 	$L__BB6_14;
	and.b32  	%r14, %r23, 3;
	setp.lt.u32 	%p8, %r11, 4;
	@%p8 bra 	$L__BB6_11;
	mad.lo.s32 	%r30, %r34, %r24, %r1;
	mul.wide.s32 	%rd32, %r30, 4;
	add.s64 	%rd33, %rd1, %rd32;
	ld.global.f32 	%f66, [%rd33];
	add.f32 	%f67, %f82, %f66;
	mul.wide.s32 	%rd34, %r24, 4;
	add.s64 	%rd35, %rd33, %rd34;
	ld.global.f32 	%f68, [%rd35];
	add.f32 	%f69, %f67, %f68;
	add.s64 	%rd36, %rd35, %rd34;
	ld.global.f32 	%f70, [%rd36];
	add.f32 	%f71, %f69, %f70;
	add.s64 	%rd37, %rd36, %rd34;
	ld.global.f32 	%f72, [%rd37];
	add.f32 	%f82, %f71, %f72;
	add.s32 	%r34, %r34, 4;
$L__BB6_11:
	setp.eq.s32 	%p9, %r14, 0;
	@%p9 bra 	$L__BB6_14;
	mad.lo.s32 	%r37, %r34, %r24, %r1;
	neg.s32 	%r36, %r14;
$L__BB6_13:
	.pragma "nounroll";
	mul.wide.s32 	%rd38, %r37, 4;
	add.s64 	%rd39, %rd1, %rd38;
	ld.global.f32 	%f73, [%rd39];
	add.f32 	%f82, %f82, %f73;
	add.s32 	%r37, %r37, %r24;
	add.s32 	%r36, %r36, 1;
	setp.ne.s32 	%p10, %r36, 0;
	@%p10 bra 	$L__BB6_13;
$L__BB6_14:
	cvta.to.global.u64 	%rd40, %rd2;
	mul.wide.s32 	%rd41, %r1, 4;
	add.s64 	%rd42, %rd40, %rd41;
	st.global.f32 	[%rd42], %f82;
$L__BB6_15:
	ret;

}
	// .globl	_Z21update_weights_kernelPfPKffi
.visible .entry _Z21update_weights_kernelPfPKffi(
	.param .u64 .ptr .align 1 _Z21update_weights_kernelPfPKffi_param_0,
	.param .u64 .ptr .align 1 _Z21update_weights_kernelPfPKffi_param_1,
	.param .f32 _Z21update_weights_kernelPfPKffi_param_2,
	.param .u32 _Z21update_weights_kernelPfPKffi_param_3
)
{
	.reg .pred 	%p<2>;
	.reg .b32 	%r<6>;
	.reg .b32 	%f<6>;
	.reg .b64 	%rd<8>;

	ld.param.u64 	%rd1, [_Z21update_weights_kernelPfPKffi_param_0];
	ld.param.u64 	%rd2, [_Z21update_weights_kernelPfPKffi_param_1];
	ld.param.f32 	%f1, [_Z21update_weights_kernelPfPKffi_param_2];
	ld.param.u32 	%r2, [_Z21update_weights_kernelPfPKffi_param_3];
	mov.u32 	%r3, %ctaid.x;
	mov.u32 	%r4, %ntid.x;
	mov.u32 	%r5, %tid.x;
	mad.lo.s32 	%r1, %r3, %r4, %r5;
	setp.ge.s32 	%p1, %r1, %r2;
	@%p1 bra 	$L__BB7_2;
	cvta.to.global.u64 	%rd3, %rd2;
	cvta.to.global.u64 	%rd4, %rd1;
	mul.wide.s32 	%rd5, %r1, 4;
	add.s64 	%rd6, %rd3, %rd5;
	ld.global.f32 	%f2, [%rd6];
	mul.f32 	%f3, %f1, %f2;
	add.s64 	%rd7, %rd4, %rd5;
	ld.global.f32 	%f4, [%rd7];
	sub.f32 	%f5, %f4, %f3;
	st.global.f32 	[%rd7], %f5;
$L__BB7_2:
	ret;

}


// ===== COMPILED SASS (sm_100) =====

	.target	sm_100

	.elftype	@"ET_EXEC"


//--------------------- .note.nv.tkinfo           --------------------------
	.section	.note.nv.tkinfo,"",@"SHT_NOTE"
	.sectionflags	@"SHF_NOTE_NV_TKINFO"
	.tkinfo
        /*0018*/ 	.word	0x00000002
        /*0030*/ 	.string	""
        /*0030*/ 	.string	"ptxas"
        /*0030*/ 	.string	"Cuda compilation tools, release 13.0, V13.0.88"
        /*0030*/ 	.string	"Build cuda_13.0.r13.0/compiler.36424714_0"
        /*0030*/ 	.string	"-arch sm_100 -m 64 "



//--------------------- .note.nv.cuinfo           --------------------------
	.section	.note.nv.cuinfo,"",@"SHT_NOTE"
	.sectionflags	@"SHF_NOTE_NV_CUINFO"
        /*0018*/ 	.short	0x0002
        /*001a*/ 	.short	0x0064
        /*001c*/ 	.short	0x0082
	.zero		2


//--------------------- .nv.info                  --------------------------
	.section	.nv.info,"",@"SHT_CUDA_INFO"
	.align	4


	//----- nvinfo : EIATTR_REGCOUNT
	.align		4
        /*0000*/ 	.byte	0x04, 0x2f
        /*0002*/ 	.short	(.L_1 - .L_0)
	.align		4
.L_0:
        /*0004*/ 	.word	index@(_Z13matmul_kernelPKfS0_Pfiiibb)
        /*0008*/ 	.word	0x00000020


	//----- nvinfo : EIATTR_FRAME_SIZE
	.align		4
.L_1:
        /*000c*/ 	.byte	0x04, 0x11
        /*000e*/ 	.short	(.L_3 - .L_2)
	.align		4
.L_2:
        /*0010*/ 	.word	index@(_Z13matmul_kernelPKfS0_Pfiiibb)
        /*0014*/ 	.word	0x00000000


	//----- nvinfo : EIATTR_REGCOUNT
	.align		4
.L_3:
        /*0018*/ 	.byte	0x04, 0x2f
        /*001a*/ 	.short	(.L_5 - .L_4)
	.align		4
.L_4:
        /*001c*/ 	.word	index@(_Z15add_bias_kernelPfPKfii)
        /*0020*/ 	.word	0x0000000c


	//----- nvinfo : EIATTR_FRAME_SIZE
	.align		4
.L_5:
        /*0024*/ 	.byte	0x04, 0x11
        /*0026*/ 	.short	(.L_7 - .L_6)
	.align		4
.L_6:
        /*0028*/ 	.word	index@(_Z15add_bias_kernelPfPKfii)
        /*002c*/ 	.word	0x00000000


	//----- nvinfo : EIATTR_REGCOUNT
	.align		4
.L_7:
        /*0030*/ 	.byte	0x04, 0x2f
        /*0032*/ 	.short	(.L_9 - .L_8)
	.align		4
.L_8:
        /*0034*/ 	.word	index@(_Z11relu_kernelPfi)
        /*0038*/ 	.word	0x00000008


	//----- nvinfo : EIATTR_FRAME_SIZE
	.align		4
.L_9:
        /*003c*/ 	.byte	0x04, 0x11
        /*003e*/ 	.short	(.L_11 - .L_10)
	.align		4
.L_10:
        /*0040*/ 	.word	index@(_Z11relu_kernelPfi)
        /*0044*/ 	.word	0x00000000


	//----- nvinfo : EIATTR_REGCOUNT
	.align		4
.L_11:
        /*0048*/ 	.byte	0x04, 0x2f
        /*004a*/ 	.short	(.L_13 - .L_12)
	.align		4
.L_12:
        /*004c*/ 	.word	index@(_Z14softmax_kernelPKfPfii)
        /*0050*/ 	.word	0x0000001a


	//----- nvinfo : EIATTR_FRAME_SIZE
	.align		4
.L_13:
        /*0054*/ 	.byte	0x04, 0x11
        /*0056*/ 	.short	(.L_15 - .L_14)
	.align		4
.L_14:
        /*0058*/ 	.word	index@($__internal_0_$__cuda_sm3x_div_rn_noftz_f32_slowpath)
        /*005c*/ 	.word	0x00000000


	//----- nvinfo : EIATTR_FRAME_SIZE
	.align		4
.L_15:
        /*0060*/ 	.byte	0x04, 0x11
        /*0062*/ 	.short	(.L_17 - .L_16)
	.align		4
.L_16:
        /*0064*/ 	.word	index@(_Z14softmax_kernelPKfPfii)
        /*0068*/ 	.word	0x00000000


	//----- nvinfo : EIATTR_REGCOUNT
	.align		4
.L_17:
        /*006c*/ 	.byte	0x04, 0x2f
        /*006e*/ 	.short	(.L_19 - .L_18)
	.align		4
.L_18:
        /*0070*/ 	.word	index@(_Z33softmax_cross_entropy_grad_kernelPKfPKiPfii)
        /*0074*/ 	.word	0x0000000e


	//----- nvinfo : EIATTR_FRAME_SIZE
	.align		4
.L_19:
        /*0078*/ 	.byte	0x04, 0x11
        /*007a*/ 	.short	(.L_21 - .L_20)
	.align		4
.L_20:
        /*007c*/ 	.word	index@(_Z33softmax_cross_entropy_grad_kernelPKfPKiPfii)
        /*0080*/ 	.word	0x00000000


	//----- nvinfo : EIATTR_REGCOUNT
	.align		4
.L_21:
        /*0084*/ 	.byte	0x04, 0x2f
        /*0086*/ 	.short	(.L_23 - .L_22)
	.align		4
.L_22:
        /*0088*/ 	.word	index@(_Z16relu_grad_kernelPKfS0_Pfi)
        /*008c*/ 	.word	0x0000000c


	//----- nvinfo : EIATTR_FRAME_SIZE
	.align		4
.L_23:
        /*0090*/ 	.byte	0x04, 0x11
        /*0092*/ 	.short	(.L_25 - .L_24)
	.align		4
.L_24:
        /*0094*/ 	.word	index@(_Z16relu_grad_kernelPKfS0_Pfi)
        /*0098*/ 	.word	0x00000000


	//----- nvinfo : EIATTR_REGCOUNT
	.align		4
.L_25:
        /*009c*/ 	.byte	0x04, 0x2f
        /*009e*/ 	.short	(.L_27 - .L_26)
	.align		4
.L_26:
        /*00a0*/ 	.word	index@(_Z15sum_rows_kernelPKfPfii)
        /*00a4*/ 	.word	0x00000020


	//----- nvinfo : EIATTR_FRAME_SIZE
	.align		4
.L_27:
        /*00a8*/ 	.byte	0x04, 0x11
        /*00aa*/ 	.short	(.L_29 - .L_28)
	.align		4
.L_28:
        /*00ac*/ 	.word	index@(_Z15sum_rows_kernelPKfPfii)
        /*00b0*/ 	.word	0x00000000


	//----- nvinfo : EIATTR_REGCOUNT
	.align		4
.L_29:
        /*00b4*/ 	.byte	0x04, 0x2f
        /*00b6*/ 	.short	(.L_31 - .L_30)
	.align		4
.L_30:
        /*00b8*/ 	.word	index@(_Z21update_weights_kernelPfPKffi)
        /*00bc*/ 	.word	0x0000000a


	//----- nvinfo : EIATTR_FRAME_SIZE
	.align		4
.L_31:
        /*00c0*/ 	.byte	0x04, 0x11
        /*00c2*/ 	.short	(.L_33 - .L_32)
	.align		4
.L_32:
        /*00c4*/ 	.word	index@(_Z21update_weights_kernelPfPKffi)
        /*00c8*/ 	.word	0x00000000


	//----- nvinfo : EIATTR_MIN_STACK_SIZE
	.align		4
.L_33:
        /*00cc*/ 	.byte	0x04, 0x12
        /*00ce*/ 	.short	(.L_35 - .L_34)
	.align		4
.L_34:
        /*00d0*/ 	.word	index@(_Z21update_weights_kernelPfPKffi)
        /*00d4*/ 	.word	0x00000000


	//----- nvinfo : EIATTR_MIN_STACK_SIZE
	.align		4
.L_35:
        /*00d8*/ 	.byte	0x04, 0x12
        /*00da*/ 	.short	(.L_37 - .L_36)
	.align		4
.L_36:
        /*00dc*/ 	.word	index@(_Z15sum_rows_kernelPKfPfii)
        /*00e0*/ 	.word	0x00000000


	//----- nvinfo : EIATTR_MIN_STACK_SIZE
	.align		4
.L_37:
        /*00e4*/ 	.byte	0x04, 0x12
        /*00e6*/ 	.short	(.L_39 - .L_38)
	.align		4
.L_38:
        /*00e8*/ 	.word	index@(_Z16relu_grad_kernelPKfS0_Pfi)
        /*00ec*/ 	.word	0x00000000


	//----- nvinfo : EIATTR_MIN_STACK_SIZE
	.align		4
.L_39:
        /*00f0*/ 	.byte	0x04, 0x12
        /*00f2*/ 	.short	(.L_41 - .L_40)
	.align		4
.L_40:
        /*00f4*/ 	.word	index@(_Z33softmax_cross_entropy_grad_kernelPKfPKiPfii)
        /*00f8*/ 	.word	0x00000000


	//----- nvinfo : EIATTR_MIN_STACK_SIZE
	.align		4
.L_41:
        /*00fc*/ 	.byte	0x04, 0x12
        /*00fe*/ 	.short	(.L_43 - .L_42)
	.align		4
.L_42:
        /*0100*/ 	.word	index@(_Z14softmax_kernelPKfPfii)
        /*0104*/ 	.word	0x00000000


	//----- nvinfo : EIATTR_MIN_STACK_SIZE
	.align		4
.L_43:
        /*0108*/ 	.byte	0x04, 0x12
        /*010a*/ 	.short	(.L_45 - .L_44)
	.align		4
.L_44:
        /*010c*/ 	.word	index@(_Z11relu_kernelPfi)
        /*0110*/ 	.word	0x00000000


	//----- nvinfo : EIATTR_MIN_STACK_SIZE
	.align		4
.L_45:
        /*0114*/ 	.byte	0x04, 0x12
        /*0116*/ 	.short	(.L_47 - .L_46)
	.align		4
.L_46:
        /*0118*/ 	.word	index@(_Z15add_bias_kernelPfPKfii)
        /*011c*/ 	.word	0x00000000


	//----- nvinfo : EIATTR_MIN_STACK_SIZE
	.align		4
.L_47:
        /*0120*/ 	.byte	0x04, 0x12
        /*0122*/ 	.short	(.L_49 - .L_48)
	.align		4
.L_48:
        /*0124*/ 	.word	index@(_Z13matmul_kernelPKfS0_Pfiiibb)
        /*0128*/ 	.word	0x00000000
.L_49:


//--------------------- .nv.compat                --------------------------
	.section	.nv.compat,"",@"SHT_CUDA_COMPAT_INFO"
	.align	4
        /*0000*/ 	.byte	0x02, 0x09, 0x00, 0x00, 0x02, 0x02, 0x01, 0x00, 0x02, 0x05, 0x05, 0x00, 0x03, 0x07, 0x01, 0x01
        /*0010*/ 	.byte	0x02, 0x03, 0x00, 0x00, 0x02, 0x06, 0x01, 0x00, 0x04, 0x0b, 0x08, 0x00, 0x01, 0x00, 0x00, 0x00
        /*0020*/ 	.byte	0x00, 0x00, 0x00, 0x00


//--------------------- .nv.info._Z21update_weights_kernelPfPKffi --------------------------
	.section	.nv.info._Z21update_weights_kernelPfPKffi,"",@"SHT_CUDA_INFO"
	.sectionflags	@""
	.align	4


	//----- nvinfo : EIATTR_CUDA_API_VERSION
	.align		4
        /*0000*/ 	.byte	0x04, 0x37
        /*0002*/ 	.short	(.L_51 - .L_50)
.L_50:
        /*0004*/ 	.word	0x00000082


	//----- nvinfo : EIATTR_KPARAM_INFO
	.align		4
.L_51:
        /*0008*/ 	.byte	0x04, 0x17
        /*000a*/ 	.short	(.L_53 - .L_52)
.L_52:
        /*000c*/ 	.word	0x00000000
        /*0010*/ 	.short	0x0003
        /*0012*/ 	.short	0x0014
        /*0014*/ 	.byte	0x00, 0xf0, 0x11, 0x00


	//----- nvinfo : EIATTR_KPARAM_INFO
	.align		4
.L_53:
        /*0018*/ 	.byte	0x04, 0x17
        /*001a*/ 	.short	(.L_55 - .L_54)
.L_54:
        /*001c*/ 	.word	0x00000000
        /*0020*/ 	.short	0x0002
        /*0022*/ 	.short	0x0010
        /*0024*/ 	.byte	0x00, 0xf0, 0x11, 0x00


	//----- nvinfo : EIATTR_KPARAM_INFO
	.align		4
.L_55:
        /*0028*/ 	.byte	0x04, 0x17
        /*002a*/ 	.short	(.L_57 - .L_56)
.L_56:
        /*002c*/ 	.word	0x00000000
        /*0030*/ 	.short	0x0001
        /*0032*/ 	.short	0x0008
        /*0034*/ 	.byte	0x00, 0xf5, 0x21, 0x00


	//----- nvinfo : EIATTR_KPARAM_INFO
	.align		4
.L_57:
        /*0038*/ 	.byte	0x04, 0x17
        /*003a*/ 	.short	(.L_59 - .L_58)
.L_58:
        /*003c*/ 	.word	0x00000000
        /*0040*/ 	.short	0x0000
        /*0042*/ 	.short	0x0000
        /*0044*/ 	.byte	0x00, 0xf5, 0x21, 0x00


	//----- nvinfo : EIATTR_SPARSE_MMA_MASK
	.align		4
.L_59:
        /*0048*/ 	.byte	0x03, 0x50
        /*004a*/ 	.short	0x0000


	//----- nvinfo : EIATTR_MAXREG_COUNT
	.align		4
        /*004c*/ 	.byte	0x03, 0x1b
        /*004e*/ 	.short	0x00ff


	//----- nvinfo : EIATTR_MERCURY_ISA_VERSION
	.align		4
        /*0050*/ 	.byte	0x03, 0x5f
        /*0052*/ 	.short	0x0101


	//----- nvinfo : EIATTR_VRC_CTA_INIT_COUNT
	.align		4
        /*0054*/ 	.byte	0x02, 0x4a
	.zero		1
	.zero		1


	//----- nvinfo : EIATTR_EXIT_INSTR_OFFSETS
	.align		4
        /*0058*/ 	.byte	0x04, 0x1c
        /*005a*/ 	.short	(.L_61 - .L_60)


	//   ....[0]....
.L_60:
        /*005c*/ 	.word	0x00000070


	//   ....[1]....
        /*0060*/ 	.word	0x00000120


	//----- nvinfo : EIATTR_CBANK_PARAM_SIZE
	.align		4
.L_61:
        /*0064*/ 	.byte	0x03, 0x19
        /*0066*/ 	.short	0x0018


	//----- nvinfo : EIATTR_PARAM_CBANK
	.align		4
        /*0068*/ 	.byte	0x04, 0x0a
        /*006a*/ 	.short	(.L_63 - .L_62)
	.align		4
.L_62:
        /*006c*/ 	.word	index@(.nv.constant0._Z21update_weights_kernelPfPKffi)
        /*0070*/ 	.short	0x0380
        /*0072*/ 	.short	0x0018


	//----- nvinfo : EIATTR_SW_WAR
	.align		4
.L_63:
        /*0074*/ 	.byte	0x04, 0x36
        /*0076*/ 	.short	(.L_65 - .L_64)
.L_64:
        /*0078*/ 	.word	0x00000008
.L_65:


//--------------------- .nv.info._Z15sum_rows_kernelPKfPfii --------------------------
	.section	.nv.info._Z15sum_rows_kernelPKfPfii,"",@"SHT_CUDA_INFO"
	.sectionflags	@""
	.align	4


	//----- nvinfo : EIATTR_CUDA_API_VERSION
	.align		4
        /*0000*/ 	.byte	0x04, 0x37
        /*0002*/ 	.short	(.L_67 - .L_66)
.L_66:
        /*0004*/ 	.word	0x00000082


	//----- nvinfo : EIATTR_KPARAM_INFO
	.align		4
.L_67:
        /*0008*/ 	.byte	0x04, 0x17
        /*000a*/ 	.short	(.L_69 - .L_68)
.L_68:
        /*000c*/ 	.word	0x00000000
        /*0010*/ 	.short	0x0003
        /*0012*/ 	.short	0x0014
        /*0014*/ 	.byte	0x00, 0xf0, 0x11, 0x00


	//----- nvinfo : EIATTR_KPARAM_INFO
	.align		4
.L_69:
        /*0018*/ 	.byte	0x04, 0x17
        /*001a*/ 	.short	(.L_71 - .L_70)
.L_70:
        /*001c*/ 	.word	0x00000000
        /*0020*/ 	.short	0x0002
        /*0022*/ 	.short	0x0010
        /*0024*/ 	.byte	0x00, 0xf0, 0x11, 0x00


	//----- nvinfo : EIATTR_KPARAM_INFO
	.align		4
.L_71:
        /*0028*/ 	.byte	0x04, 0x17
        /*002a*/ 	.short	(.L_73 - .L_72)
.L_72:
        /*002c*/ 	.word	0x00000000
        /*0030*/ 	.short	0x0001
        /*0032*/ 	.short	0x0008
        /*0034*/ 	.byte	0x00, 0xf5, 0x21, 0x00


	//----- nvinfo : EIATTR_KPARAM_INFO
	.align		4
.L_73:
        /*0038*/ 	.byte	0x04, 0x17
        /*003a*/ 	.short	(.L_75 - .L_74)
.L_74:
        /*003c*/ 	.word	0x00000000
        /*0040*/ 	.short	0x0000
        /*0042*/ 	.short	0x0000
        /*0044*/ 	.byte	0x00, 0xf5, 0x21, 0x00


	//----- nvinfo : EIATTR_SPARSE_MMA_MASK
	.align		4
.L_75:
        /*0048*/ 	.byte	0x03, 0x50
        /*004a*/ 	.short	0x0000


	//----- nvinfo : EIATTR_MAXREG_COUNT
	.align		4
        /*004c*/ 	.byte	0x03, 0x1b
        /*004e*/ 	.short	0x00ff


	//----- nvinfo : EIATTR_MERCURY_ISA_VERSION
	.align		4
        /*0050*/ 	.byte	0x03, 0x5f
        /*0052*/ 	.short	0x0101


	//----- nvinfo : EIATTR_VRC_CTA_INIT_COUNT
	.align		4
        /*0054*/ 	.byte	0x02, 0x4a
	.zero		1
	.zero		1


	//----- nvinfo : EIATTR_EXIT_INSTR_OFFSETS
	.align		4
        /*0058*/ 	.byte	0x04, 0x1c
        /*005a*/ 	.short	(.L_77 - .L_76)


	//   ....[0]....
.L_76:
        /*005c*/ 	.word	0x00000070


	//   ....[1]....
        /*0060*/ 	.word	0x000008e0


	//----- nvinfo : EIATTR_CBANK_PARAM_SIZE
	.align		4
.L_77:
        /*0064*/ 	.byte	0x03, 0x19
        /*0066*/ 	.short	0x0018


	//----- nvinfo : EIATTR_PARAM_CBANK
	.align		4
        /*0068*/ 	.byte	0x04, 0x0a
        /*006a*/ 	.short	(.L_79 - .L_78)
	.align		4
.L_78:
        /*006c*/ 	.word	index@(.nv.constant0._Z15sum_rows_kernelPKfPfii)
        /*0070*/ 	.short	0x0380
        /*0072*/ 	.short	0x0018


	//----- nvinfo : EIATTR_SW_WAR
	.align		4
.L_79:
        /*0074*/ 	.byte	0x04, 0x36
        /*0076*/ 	.short	(.L_81 - .L_80)
.L_80:
        /*0078*/ 	.word	0x00000008
.L_81:


//--------------------- .nv.info._Z16relu_grad_kernelPKfS0_Pfi --------------------------
	.section	.nv.info._Z16relu_grad_kernelPKfS0_Pfi,"",@"SHT_CUDA_INFO"
	.sectionflags	@""
	.align	4


	//----- nvinfo : EIATTR_CUDA_API_VERSION
	.align		4
        /*0000*/ 	.byte	0x04, 0x37
        /*0002*/ 	.short	(.L_83 - .L_82)
.L_82:
        /*0004*/ 	.word	0x00000082


	//----- nvinfo : EIATTR_KPARAM_INFO
	.align		4
.L_83:
        /*0008*/ 	.byte	0x04, 0x17
        /*000a*/ 	.short	(.L_85 - .L_84)
.L_84:
        /*000c*/ 	.word	0x00000000
        /*0010*/ 	.short	0x0003
        /*0012*/ 	.short	0x0018
        /*0014*/ 	.byte	0x00, 0xf0, 0x11, 0x00


	//----- nvinfo : EIATTR_KPARAM_INFO
	.align		4
.L_85:
        /*0018*/ 	.byte	0x04, 0x17
        /*001a*/ 	.short	(.L_87 - .L_86)
.L_86:
        /*001c*/ 	.word	0x00000000
        /*0020*/ 	.short	0x0002
        /*0022*/ 	.short	0x0010
        /*0024*/ 	.byte	0x00, 0xf5, 0x21, 0x00


	//----- nvinfo : EIATTR_KPARAM_INFO
	.align		4
.L_87:
        /*0028*/ 	.byte	0x04, 0x17
        /*002a*/ 	.short	(.L_89 - .L_88)
.L_88:
        /*002c*/ 	.word	0x00000000
        /*0030*/ 	.short	0x0001
        /*0032*/ 	.short	0x0008
        /*0034*/ 	.byte	0x00, 0xf5, 0x21, 0x00


	//----- nvinfo : EIATTR_KPARAM_INFO
	.align		4
.L_89:
        /*0038*/ 	.byte	0x04, 0x17
        /*003a*/ 	.short	(.L_91 - .L_90)
.L_90:
        /*003c*/ 	.word	0x00000000
        /*0040*/ 	.short	0x0000
        /*0042*/ 	.short	0x0000
        /*0044*/ 	.byte	0x00, 0xf5, 0x21, 0x00


	//----- nvinfo : EIATTR_SPARSE_MMA_MASK
	.align		4
.L_91:
        /*0048*/ 	.byte	0x03, 0x50
        /*004a*/ 	.short	0x0000


	//----- nvinfo : EIATTR_MAXREG_COUNT
	.align		4
        /*004c*/ 	.byte	0x03, 0x1b
        /*004e*/ 	.short	0x00ff


	//----- nvinfo : EIATTR_MERCURY_ISA_VERSION
	.align		4
        /*0050*/ 	.byte	0x03, 0x5f
        /*0052*/ 	.short	0x0101


	//----- nvinfo : EIATTR_VRC_CTA_INIT_COUNT
	.align		4
        /*0054*/ 	.byte	0x02, 0x4a
	.zero		1
	.zero		1


	//----- nvinfo : EIATTR_EXIT_INSTR_OFFSETS
	.align		4
        /*0058*/ 	.byte	0x04, 0x1c
        /*005a*/ 	.short	(.L_93 - .L_92)


	//   ....[0]....
.L_92:
        /*005c*/ 	.word	0x00000070


	//   ....[1]....
        /*0060*/ 	.word	0x00000170


	//----- nvinfo : EIATTR_CRS_STACK_SIZE
	.align		4
.L_93:
        /*0064*/ 	.byte	0x04, 0x1e
        /*0066*/ 	.short	(.L_95 - .L_94)
.L_94:
        /*0068*/ 	.word	0x00000000


	//----- nvinfo : EIATTR_CBANK_PARAM_SIZE
	.align		4
.L_95:
        /*006c*/ 	.byte	0x03, 0x19
        /*006e*/ 	.short	0x001c


	//----- nvinfo : EIATTR_PARAM_CBANK
	.align		4
        /*0070*/ 	.byte	0x04, 0x0a
        /*0072*/ 	.short	(.L_97 - .L_96)
	.align		4
.L_96:
        /*0074*/ 	.word	index@(.nv.constant0._Z16relu_grad_kernelPKfS0_Pfi)
        /*0078*/ 	.short	0x0380
        /*007a*/ 	.short	0x001c


	//----- nvinfo : EIATTR_SW_WAR
	.align		4
.L_97:
        /*007c*/ 	.byte	0x04, 0x36
        /*007e*/ 	.short	(.L_99 - .L_98)
.L_98:
        /*0080*/ 	.word	0x00000008
.L_99:


//--------------------- .nv.info._Z33softmax_cross_entropy_grad_kernelPKfPKiPfii --------------------------
	.section	.nv.info._Z33softmax_cross_entropy_grad_kernelPKfPKiPfii,"",@"SHT_CUDA_INFO"
	.sectionflags	@""
	.align	4


	//----- nvinfo : EIATTR_CUDA_API_VERSION
	.align		4
        /*0000*/ 	.byte	0x04, 0x37
        /*0002*/ 	.short	(.L_101 - .L_100)
.L_100:
        /*0004*/ 	.word	0x00000082


	//----- nvinfo : EIATTR_KPARAM_INFO
	.align		4
.L_101:
        /*0008*/ 	.byte	0x04, 0x17
        /*000a*/ 	.short	(.L_103 - .L_102)
.L_102:
        /*000c*/ 	.word	0x00000000
        /*0010*/ 	.short	0x0004
        /*0012*/ 	.short	0x001c
        /*0014*/ 	.byte	0x00, 0xf0, 0x11, 0x00


	//----- nvinfo : EIATTR_KPARAM_INFO
	.align		4
.L_103:
        /*0018*/ 	.byte	0x04, 0x17
        /*001a*/ 	.short	(.L_105 - .L_104)
.L_104:
        /*001c*/ 	.word	0x00000000
        /*0020*/ 	.short	0x0003
        /*0022*/ 	.short	0x0018
        /*0024*/ 	.byte	0x00, 0xf0, 0x11, 0x00


	//----- nvinfo : EIATTR_KPARAM_INFO
	.align		4
.L_105:
        /*0028*/ 	.byte	0x04, 0x17
        /*002a*/ 	.short	(.L_107 - .L_106)
.L_106:
        /*002c*/ 	.word	0x00000000
        /*0030*/ 	.short	0x0002
        /*0032*/ 	.short	0x0010
        /*0034*/ 	.byte	0x00, 0xf5, 0x21, 0x00


	//----- nvinfo : EIATTR_KPARAM_INFO
	.align		4
.L_107:
        /*0038*/ 	.byte	0x04, 0x17
        /*003a*/ 	.short	(.L_109 - .L_108)
.L_108:
        /*003c*/ 	.word	0x00000000
        /*0040*/ 	.short	0x0001
        /*0042*/ 	.short	0x0008
        /*0044*/ 	.byte	0x00, 0xf5, 0x21, 0x00


	//----- nvinfo : EIATTR_KPARAM_INFO
	.align		4
.L_109:
        /*0048*/ 	.byte	0x04, 0x17
        /*004a*/ 	.short	(.L_111 - .L_110)
.L_110:
        /*004c*/ 	.word	0x00000000
        /*0050*/ 	.short	0x0000
        /*0052*/ 	.short	0x0000
        /*0054*/ 	.byte	0x00, 0xf5, 0x21, 0x00


	//----- nvinfo : EIATTR_SPARSE_MMA_MASK
	.align		4
.L_111:
        /*0058*/ 	.byte	0x03, 0x50
        /*005a*/ 	.short	0x0000


	//----- nvinfo : EIATTR_MAXREG_COUNT
	.align		4
        /*005c*/ 	.byte	0x03, 0x1b
        /*005e*/ 	.short	0x00ff


	//----- nvinfo : EIATTR_MERCURY_ISA_VERSION
	.align		4
        /*0060*/ 	.byte	0x03, 0x5f
        /*0062*/ 	.short	0x0101


	//----- nvinfo : EIATTR_VRC_CTA_INIT_COUNT
	.align		4
        /*0064*/ 	.byte	0x02, 0x4a
	.zero		1
	.zero		1


	//----- nvinfo : EIATTR_EXIT_INSTR_OFFSETS
	.align		4
        /*0068*/ 	.byte	0x04, 0x1c
        /*006a*/ 	.short	(.L_113 - .L_112)


	//   ....[0]....
.L_112:
        /*006c*/ 	.word	0x000000c0


	//   ....[1]....
        /*0070*/ 	.word	0x000001b0


	//----- nvinfo : EIATTR_CBANK_PARAM_SIZE
	.align		4
.L_113:
        /*0074*/ 	.byte	0x03, 0x19
        /*0076*/ 	.short	0x0020


	//----- nvinfo : EIATTR_PARAM_CBANK
	.align		4
        /*0078*/ 	.byte	0x04, 0x0a
        /*007a*/ 	.short	(.L_115 - .L_114)
	.align		4
.L_114:
        /*007c*/ 	.word	index@(.nv.constant0._Z33softmax_cross_entropy_grad_kernelPKfPKiPfii)
        /*0080*/ 	.short	0x0380
        /*0082*/ 	.short	0x0020


	//----- nvinfo : EIATTR_SW_WAR
	.align		4
.L_115:
        /*0084*/ 	.byte	0x04, 0x36
        /*0086*/ 	.short	(.L_117 - .L_116)
.L_116:
        /*0088*/ 	.word	0x00000008
.L_117:


//--------------------- .nv.info._Z14softmax_kernelPKfPfii --------------------------
	.section	.nv.info._Z14softmax_kernelPKfPfii,"",@"SHT_CUDA_INFO"
	.sectionflags	@""
	.align	4


	//----- nvinfo : EIATTR_CUDA_API_VERSION
	.align		4
        /*0000*/ 	.byte	0x04, 0x37
        /*0002*/ 	.short	(.L_119 - .L_118)
.L_118:
        /*0004*/ 	.word	0x00000082


	//----- nvinfo : EIATTR_KPARAM_INFO
	.align		4
.L_119:
        /*0008*/ 	.byte	0x04, 0x17
        /*000a*/ 	.short	(.L_121 - .L_120)
.L_120:
        /*000c*/ 	.word	0x00000000
        /*0010*/ 	.short	0x0003
        /*0012*/ 	.short	0x0014
        /*0014*/ 	.byte	0x00, 0xf0, 0x11, 0x00


	//----- nvinfo : EIATTR_KPARAM_INFO
	.align		4
.L_121:
        /*0018*/ 	.byte	0x04, 0x17
        /*001a*/ 	.short	(.L_123 - .L_122)
.L_122:
        /*001c*/ 	.word	0x00000000
        /*0020*/ 	.short	0x0002
        /*0022*/ 	.short	0x0010
        /*0024*/ 	.byte	0x00, 0xf0, 0x11, 0x00


	//----- nvinfo : EIATTR_KPARAM_INFO
	.align		4
.L_123:
        /*0028*/ 	.byte	0x04, 0x17
        /*002a*/ 	.short	(.L_125 - .L_124)
.L_124:
        /*002c*/ 	.word	0x00000000
        /*0030*/ 	.short	0x0001
        /*0032*/ 	.short	0x0008
        /*0034*/ 	.byte	0x00, 0xf5, 0x21, 0x00


	//----- nvinfo : EIATTR_KPARAM_INFO
	.align		4
.L_125:
        /*0038*/ 	.byte	0x04, 0x17
        /*003a*/ 	.short	(.L_127 - .L_126)
.L_126:
        /*003c*/ 	.word	0x00000000
        /*0040*/ 	.short	0x0000
        /*0042*/ 	.short	0x0000
        /*0044*/ 	.byte	0x00, 0xf5, 0x21, 0x00


	//----- nvinfo : EIATTR_SPARSE_MMA_MASK
	.align		4
.L_127:
        /*0048*/ 	.byte	0x03, 0x50
        /*004a*/ 	.short	0x0000


	//----- nvinfo : EIATTR_MAXREG_COUNT
	.align		4
        /*004c*/ 	.byte	0x03, 0x1b
        /*004e*/ 	.short	0x00ff


	//----- nvinfo : EIATTR_MERCURY_ISA_VERSION
	.align		4
        /*0050*/ 	.byte	0x03, 0x5f
        /*0052*/ 	.short	0x0101


	//----- nvinfo : EIATTR_VRC_CTA_INIT_COUNT
	.align		4
        /*0054*/ 	.byte	0x02, 0x4a
	.zero		1
	.zero		1


	//----- nvinfo : EIATTR_EXIT_INSTR_OFFSETS
	.align		4
        /*0058*/ 	.byte	0x04, 0x1c
        /*005a*/ 	.short	(.L_129 - .L_128)


	//   ....[0]....
.L_128:
        /*005c*/ 	.word	0x00000040


	//   ....[1]....
        /*0060*/ 	.word	0x00001860


	//   ....[2]....
        /*0064*/ 	.word	0x00002710


	//   ....[3]....
        /*0068*/ 	.word	0x00002ec0


	//   ....[4]....
        /*006c*/ 	.word	0x00003310


	//   ....[5]....
        /*0070*/ 	.word	0x00003490


	//----- nvinfo : EIATTR_CRS_STACK_SIZE
	.align		4
.L_129:
        /*0074*/ 	.byte	0x04, 0x1e
        /*0076*/ 	.short	(.L_131 - .L_130)
.L_130:
        /*0078*/ 	.word	0x00000000


	//----- nvinfo : EIATTR_CBANK_PARAM_SIZE
	.align		4
.L_131:
        /*007c*/ 	.byte	0x03, 0x19
        /*007e*/ 	.short	0x0018


	//----- nvinfo : EIATTR_PARAM_CBANK
	.align		4
        /*0080*/ 	.byte	0x04, 0x0a
        /*0082*/ 	.short	(.L_133 - .L_132)
	.align		4
.L_132:
        /*0084*/ 	.word	index@(.nv.constant0._Z14softmax_kernelPKfPfii)
        /*0088*/ 	.short	0x0380
        /*008a*/ 	.short	0x0018


	//----- nvinfo : EIATTR_SW_WAR
	.align		4
.L_133:
        /*008c*/ 	.byte	0x04, 0x36
        /*008e*/ 	.short	(.L_135 - .L_134)
.L_134:
        /*0090*/ 	.word	0x00000008
.L_135:


//--------------------- .nv.info._Z11relu_kernelPfi --------------------------
	.section	.nv.info._Z11relu_kernelPfi,"",@"SHT_CUDA_INFO"
	.sectionflags	@""
	.align	4


	//----- nvinfo : EIATTR_CUDA_API_VERSION
	.align		4
        /*0000*/ 	.byte	0x04, 0x37
        /*0002*/ 	.short	(.L_137 - .L_136)
.L_136:
        /*0004*/ 	.word	0x00000082


	//----- nvinfo : EIATTR_KPARAM_INFO
	.align		4
.L_137:
        /*0008*/ 	.byte	0x04, 0x17
        /*000a*/ 	.short	(.L_139 - .L_138)
.L_138:
        /*000c*/ 	.word	0x00000000
        /*0010*/ 	.short	0x0001
        /*0012*/ 	.short	0x0008
        /*0014*/ 	.byte	0x00, 0xf0, 0x11, 0x00


	//----- nvinfo : EIATTR_KPARAM_INFO
	.align		4
.L_139:
        /*0018*/ 	.byte	0x04, 0x17
        /*001a*/ 	.short	(.L_141 - .L_140)
.L_140:
        /*001c*/ 	.word	0x00000000
        /*0020*/ 	.short	0x0000
        /*0022*/ 	.short	0x0000
        /*0024*/ 	.byte	0x00, 0xf5, 0x21, 0x00


	//----- nvinfo : EIATTR_SPARSE_MMA_MASK
	.align		4
.L_141:
        /*0028*/ 	.byte	0x03, 0x50
        /*002a*/ 	.short	0x0000


	//----- nvinfo : EIATTR_MAXREG_COUNT
	.align		4
        /*002c*/ 	.byte	0x03, 0x1b
        /*002e*/ 	.short	0x00ff


	//----- nvinfo : EIATTR_MERCURY_ISA_VERSION
	.align		4
        /*0030*/ 	.byte	0x03, 0x5f
        /*0032*/ 	.short	0x0101


	//----- nvinfo : EIATTR_VRC_CTA_INIT_COUNT
	.align		4
        /*0034*/ 	.byte	0x02, 0x4a
	.zero		1
	.zero		1


	//----- nvinfo : EIATTR_EXIT_INSTR_OFFSETS
	.align		4
        /*0038*/ 	.byte	0x04, 0x1c
        /*003a*/ 	.short	(.L_143 - .L_142)


	//   ....[0]....
.L_142:
        /*003c*/ 	.word	0x00000070


	//   ....[1]....
        /*0040*/ 	.word	0x000000e0


	//----- nvinfo : EIATTR_CBANK_PARAM_SIZE
	.align		4
.L_143:
        /*0044*/ 	.byte	0x03, 0x19
        /*0046*/ 	.short	0x000c


	//----- nvinfo : EIATTR_PARAM_CBANK
	.align		4
        /*0048*/ 	.byte	0x04, 0x0a
        /*004a*/ 	.short	(.L_145 - .L_144)
	.align		4
.L_144:
        /*004c*/ 	.word	index@(.nv.constant0._Z11relu_kernelPfi)
        /*0050*/ 	.short	0x0380
        /*0052*/ 	.short	0x000c


	//----- nvinfo : EIATTR_SW_WAR
	.align		4
.L_145:
        /*0054*/ 	.byte	0x04, 0x36
        /*0056*/ 	.short	(.L_147 - .L_146)
.L_146:
        /*0058*/ 	.word	0x00000008
.L_147:


//--------------------- .nv.info._Z15add_bias_kernelPfPKfii --------------------------
	.section	.nv.info._Z15add_bias_kernelPfPKfii,"",@"SHT_CUDA_INFO"
	.sectionflags	@""
	.align	4


	//----- nvinfo : EIATTR_CUDA_API_VERSION
	.align		4
        /*0000*/ 	.byte	0x04, 0x37
        /*0002*/ 	.short	(.L_149 - .L_148)
.L_148:
        /*0004*/ 	.word	0x00000082


	//----- nvinfo : EIATTR_KPARAM_INFO
	.align		4
.L_149:
        /*0008*/ 	.byte	0x04, 0x17
        /*000a*/ 	.short	(.L_151 - .L_150)
.L_150:
        /*000c*/ 	.word	0x00000000
        /*0010*/ 	.short	0x0003
        /*0012*/ 	.short	0x0014
        /*0014*/ 	.byte	0x00, 0xf0, 0x11, 0x00


	//----- nvinfo : EIATTR_KPARAM_INFO
	.align		4
.L_151:
        /*0018*/ 	.byte	0x04, 0x17
        /*001a*/ 	.short	(.L_153 - .L_152)
.L_152:
        /*001c*/ 	.word	0x00000000
        /*0020*/ 	.short	0x0002
        /*0022*/ 	.short	0x0010
        /*0024*/ 	.byte	0x00, 0xf0, 0x11, 0x00


	//----- nvinfo : EIATTR_KPARAM_INFO
	.align		4
.L_153:
        /*0028*/ 	.byte	0x04, 0x17
        /*002a*/ 	.short	(.L_155 - .L_154)
.L_154:
        /*002c*/ 	.word	0x00000000
        /*0030*/ 	.short	0x0001
        /*0032*/ 	.short	0x0008
        /*0034*/ 	.byte	0x00, 0xf5, 0x21, 0x00


	//----- nvinfo : EIATTR_KPARAM_INFO
	.align		4
.L_155:
        /*0038*/ 	.byte	0x04, 0x17
        /*003a*/ 	.short	(.L_157 - .L_156)
.L_156:
        /*003c*/ 	.word	0x00000000
        /*0040*/ 	.short	0x0000
        /*0042*/ 	.short	0x0000
        /*0044*/ 	.byte	0x00, 0xf5, 0x21, 0x00


	//----- nvinfo : EIATTR_SPARSE_MMA_MASK
	.align		4
.L_157:
        /*0048*/ 	.byte	0x03, 0x50
        /*004a*/ 	.short	0x0000


	//----- nvinfo : EIATTR_MAXREG_COUNT
	.align		4
        /*004c*/ 	.byte	0x03, 0x1b
        /*004e*/ 	.short	0x00ff


	//----- nvinfo : EIATTR_MERCURY_ISA_VERSION
	.align		4
        /*0050*/ 	.byte	0x03, 0x5f
        /*0052*/ 	.short	0x0101


	//----- nvinfo : EIATTR_VRC_CTA_INIT_COUNT
	.align		4
        /*0054*/ 	.byte	0x02, 0x4a
	.zero		1
	.zero		1


	//----- nvinfo : EIATTR_EXIT_INSTR_OFFSETS
	.align		4
        /*0058*/ 	.byte	0x04, 0x1c
        /*005a*/ 	.short	(.L_159 - .L_158)


	//   ....[0]....
.L_158:
        /*005c*/ 	.word	0x000000c0


	//   ....[1]....
        /*0060*/ 	.word	0x00000170


	//----- nvinfo : EIATTR_CBANK_PARAM_SIZE
	.align		4
.L_159:
        /*0064*/ 	.byte	0x03, 0x19
        /*0066*/ 	.short	0x0018


	//----- nvinfo : EIATTR_PARAM_CBANK
	.align		4
        /*0068*/ 	.byte	0x04, 0x0a
        /*006a*/ 	.short	(.L_161 - .L_160)
	.align		4
.L_160:
        /*006c*/ 	.word	index@(.nv.constant0._Z15add_bias_kernelPfPKfii)
        /*0070*/ 	.short	0x0380
        /*0072*/ 	.short	0x0018


	//----- nvinfo : EIATTR_SW_WAR
	.align		4
.L_161:
        /*0074*/ 	.byte	0x04, 0x36
        /*0076*/ 	.short	(.L_163 - .L_162)
.L_162:
        /*0078*/ 	.word	0x00000008
.L_163:


//--------------------- .nv.info._Z13matmul_kernelPKfS0_Pfiiibb --------------------------
	.section	.nv.info._Z13matmul_kernelPKfS0_Pfiiibb,"",@"SHT_CUDA_INFO"
	.sectionflags	@""
	.align	4


	//----- nvinfo : EIATTR_CUDA_API_VERSION
	.align		4
        /*0000*/ 	.byte	0x04, 0x37
        /*0002*/ 	.short	(.L_165 - .L_164)
.L_164:
        /*0004*/ 	.word	0x00000082


	//----- nvinfo : EIATTR_KPARAM_INFO
	.align		4
.L_165:
        /*0008*/ 	.byte	0x04, 0x17
        /*000a*/ 	.short	(.L_167 - .L_166)
.L_166:
        /*000c*/ 	.word	0x00000000
        /*0010*/ 	.short	0x0007
        /*0012*/ 	.short	0x0025
        /*0014*/ 	.byte	0x00, 0xf0, 0x05, 0x00


	//----- nvinfo : EIATTR_KPARAM_INFO
	.align		4
.L_167:
        /*0018*/ 	.byte	0x04, 0x17
        /*001a*/ 	.short	(.L_169 - .L_168)
.L_168:
        /*001c*/ 	.word	0x00000000
        /*0020*/ 	.short	0x0006
        /*0022*/ 	.short	0x0024
        /*0024*/ 	.byte	0x00, 0xf0, 0x05, 0x00


	//----- nvinfo : EIATTR_KPARAM_INFO
	.align		4
.L_169:
        /*0028*/ 	.byte	0x04, 0x17
        /*002a*/ 	.short	(.L_171 - .L_170)
.L_170:
        /*002c*/ 	.word	0x00000000
        /*0030*/ 	.short	0x0005
        /*0032*/ 	.short	0x0020
        /*0034*/ 	.byte	0x00, 0xf0, 0x11, 0x00


	//----- nvinfo : EIATTR_KPARAM_INFO
	.align		4
.L_171:
        /*0038*/ 	.byte	0x04, 0x17
        /*003a*/ 	.short	(.L_173 - .L_172)
.L_172:
        /*003c*/ 	.word	0x00000000
        /*0040*/ 	.short	0x0004
        /*0042*/ 	.short	0x001c
        /*0044*/ 	.byte	0x00, 0xf0, 0x11, 0x00


	//----- nvinfo : EIATTR_KPARAM_INFO
	.align		4
.L_173:
        /*0048*/ 	.byte	0x04, 0x17
        /*004a*/ 	.short	(.L_175 - .L_174)
.L_174:
        /*004c*/ 	.word	0x00000000
        /*0050*/ 	.short	0x0003
        /*0052*/ 	.short	0x0018
        /*0054*/ 	.byte	0x00, 0xf0, 0x11, 0x00


	//----- nvinfo : EIATTR_KPARAM_INFO
	.align		4
.L_175:
        /*0058*/ 	.byte	0x04, 0x17
        /*005a*/ 	.short	(.L_177 - .L_176)
.L_176:
        /*005c*/ 	.word	0x00000000
        /*0060*/ 	.short	0x0002
        /*0062*/ 	.short	0x0010
        /*0064*/ 	.byte	0x00, 0xf5, 0x21, 0x00


	//----- nvinfo : EIATTR_KPARAM_INFO
	.align		4
.L_177:
        /*0068*/ 	.byte	0x04, 0x17
        /*006a*/ 	.short	(.L_179 - .L_178)
.L_178:
        /*006c*/ 	.word	0x00000000
        /*0070*/ 	.short	0x0001
        /*0072*/ 	.short	0x0008
        /*0074*/ 	.byte	0x00, 0xf5, 0x21, 0x00


	//----- nvinfo : EIATTR_KPARAM_INFO
	.align		4
.L_179:
        /*0078*/ 	.byte	0x04, 0x17
        /*007a*/ 	.short	(.L_181 - .L_180)
.L_180:
        /*007c*/ 	.word	0x00000000
        /*0080*/ 	.short	0x0000
        /*0082*/ 	.short	0x0000
        /*0084*/ 	.byte	0x00, 0xf5, 0x21, 0x00


	//----- nvinfo : EIATTR_SPARSE_MMA_MASK
	.align		4
.L_181:
        /*0088*/ 	.byte	0x03, 0x50
        /*008a*/ 	.short	0x0000


	//----- nvinfo : EIATTR_MAXREG_COUNT
	.align		4
        /*008c*/ 	.byte	0x03, 0x1b
        /*008e*/ 	.short	0x00ff


	//----- nvinfo : EIATTR_MERCURY_ISA_VERSION
	.align		4
        /*0090*/ 	.byte	0x03, 0x5f
        /*0092*/ 	.short	0x0101


	//----- nvinfo : EIATTR_VRC_CTA_INIT_COUNT
	.align		4
        /*0094*/ 	.byte	0x02, 0x4a
	.zero		1
	.zero		1


	//----- nvinfo : EIATTR_EXIT_INSTR_OFFSETS
	.align		4
        /*0098*/ 	.byte	0x04, 0x1c
        /*009a*/ 	.short	(.L_183 - .L_182)


	//   ....[0]....
.L_182:
        /*009c*/ 	.word	0x000000c0


	//   ....[1]....
        /*00a0*/ 	.word	0x00000ed0


	//----- nvinfo : EIATTR_CBANK_PARAM_SIZE
	.align		4
.L_183:
        /*00a4*/ 	.byte	0x03, 0x19
        /*00a6*/ 	.short	0x0026


	//----- nvinfo : EIATTR_PARAM_CBANK
	.align		4
        /*00a8*/ 	.byte	0x04, 0x0a
        /*00aa*/ 	.short	(.L_185 - .L_184)
	.align		4
.L_184:
        /*00ac*/ 	.word	index@(.nv.constant0._Z13matmul_kernelPKfS0_Pfiiibb)
        /*00b0*/ 	.short	0x0380
        /*00b2*/ 	.short	0x0026


	//----- nvinfo : EIATTR_SW_WAR
	.align		4
.L_185:
        /*00b4*/ 	.byte	0x04, 0x36
        /*00b6*/ 	.short	(.L_187 - .L_186)
.L_186:
        /*00b8*/ 	.word	0x00000008
.L_187:


//--------------------- .nv.callgraph             --------------------------
	.section	.nv.callgraph,"",@"SHT_CUDA_CALLGRAPH"
	.align	4
	.sectionentsize	8
	.align		4
        /*0000*/ 	.word	0x00000000
	.align		4
        /*0004*/ 	.word	0xffffffff
	.align		4
        /*0008*/ 	.word	0x00000000
	.align		4
        /*000c*/ 	.word	0xfffffffe
	.align		4
        /*0010*/ 	.word	0x00000000
	.align		4
        /*0014*/ 	.word	0xfffffffd
	.align		4
        /*0018*/ 	.word	0x00000000
	.align		4
        /*001c*/ 	.word	0xfffffffc


//--------------------- .text._Z21update_weights_kernelPfPKffi --------------------------
	.section	.text._Z21update_weights_kernelPfPKffi,"ax",@progbits
	.align	128
        .global         _Z21update_weights_kernelPfPKffi
        .type           _Z21update_weights_kernelPfPKffi,@function
        .size           _Z21update_weights_kernelPfPKffi,(.L_x_75 - _Z21update_weights_kernelPfPKffi)
        .other          _Z21update_weights_kernelPfPKffi,@"STO_CUDA_ENTRY STV_DEFAULT"
_Z21update_weights_kernelPfPKffi:
.text._Z21update_weights_kernelPfPKffi:
[----:B------:R-:W-:Y:S01]  /*0000*/  LDC R1, c[0x0][0x37c] ;  /* 0x0000df00ff017b82 */ /* 0x000fe20000000800 */
[----:B------:R-:W0:Y:S07]  /*0010*/  S2R R0, SR_TID.X ;  /* 0x0000000000007919 */ /* 0x000e2e0000002100 */
[----:B------:R-:W0:Y:S01]  /*0020*/  S2UR UR4, SR_CTAID.X ;  /* 0x00000000000479c3 */ /* 0x000e220000002500 */
[----:B------:R-:W1:Y:S07]  /*0030*/  LDCU UR5, c[0x0][0x394] ;  /* 0x00007280ff0577ac */ /* 0x000e6e0008000800 */
[----:B------:R-:W0:Y:S02]  /*0040*/  LDC R7, c[0x0][0x360] ;  /* 0x0000d800ff077b82 */ /* 0x000e240000000800 */
[----:B0-----:R-:W-:-:S05]  /*0050*/  IMAD R7, R7, UR4, R0 ;  /* 0x0000000407077c24 */ /* 0x001fca000f8e0200 */
[----:B-1----:R-:W-:-:S13]  /*0060*/  ISETP.GE.AND P0, PT, R7, UR5, PT ;  /* 0x0000000507007c0c */ /* 0x002fda000bf06270 */
[----:B------:R-:W-:Y:S05]  /*0070*/  @P0 EXIT ;  /* 0x000000000000094d */ /* 0x000fea0003800000 */
[----:B------:R-:W0:Y:S01]  /*0080*/  LDC.64 R2, c[0x0][0x388] ;  /* 0x0000e200ff027b82 */ /* 0x000e220000000a00 */
[----:B------:R-:W1:Y:S01]  /*0090*/  LDCU.64 UR4, c[0x0][0x358] ;  /* 0x00006b00ff0477ac */ /* 0x000e620008000a00 */
[----:B------:R-:W2:Y:S06]  /*00a0*/  LDCU UR6, c[0x0][0x390] ;  /* 0x00007200ff0677ac */ /* 0x000eac0008000800 */
[----:B------:R-:W3:Y:S01]  /*00b0*/  LDC.64 R4, c[0x0][0x380] ;  /* 0x0000e000ff047b82 */ /* 0x000ee20000000a00 */
[----:B0-----:R-:W-:-:S06]  /*00c0*/  IMAD.WIDE R2, R7, 0x4, R2 ;  /* 0x0000000407027825 */ /* 0x001fcc00078e0202 */
[----:B-1----:R-:W2:Y:S01]  /*00d0*/  LDG.E R2, desc[UR4][R2.64] ;  /* 0x0000000402027981 */ /* 0x002ea2000c1e1900 */
[----:B---3--:R-:W-:-:S05]  /*00e0*/  IMAD.WIDE R4, R7, 0x4, R4 ;  /* 0x0000000407047825 */ /* 0x008fca00078e0204 */
[----:B------:R-:W2:Y:S02]  /*00f0*/  LDG.E R7, desc[UR4][R4.64] ;  /* 0x0000000404077981 */ /* 0x000ea4000c1e1900 */
[----:B--2---:R-:W-:-:S05]  /*0100*/  FFMA R7, -R2, UR6, R7 ;  /* 0x0000000602077c23 */ /* 0x004fca0008000107 */
[----:B------:R-:W-:Y:S01]  /*0110*/  STG.E desc[UR4][R4.64], R7 ;  /* 0x0000000704007986 */ /* 0x000fe2000c101904 */
[----:B------:R-:W-:Y:S05]  /*0120*/  EXIT ;  /* 0x000000000000794d */ /* 0x000fea0003800000 */
.L_x_0:
[----:B------:R-:W-:-:S00]  /*0130*/  BRA `(.L_x_0) ;  /* 0xfffffffc00fc7947 */ /* 0x000fc0000383ffff */
[----:B------:R-:W-:-:S00]  /*0140*/  NOP ;  /* 0x0000000000007918 */ /* 0x000fc00000000000 */
        /* <DEDUP_REMOVED lines=11> */
.L_x_75:


//--------------------- .text._Z15sum_rows_kernelPKfPfii --------------------------
	.section	.text._Z15sum_rows_kernelPKfPfii,"ax",@progbits
	.align	128
        .global         _Z15sum_rows_kernelPKfPfii
        .type           _Z15sum_rows_kernelPKfPfii,@function
        .size           _Z15sum_rows_kernelPKfPfii,(.L_x_76 - _Z15sum_rows_kernelPKfPfii)
        .other          _Z15sum_rows_kernelPKfPfii,@"STO_CUDA_ENTRY STV_DEFAULT"
_Z15sum_rows_kernelPKfPfii:
.text._Z15sum_rows_kernelPKfPfii:
[----:B------:R-:W-:Y:S01]  /*0000*/  LDC R1, c[0x0][0x37c] ;  /* 0x0000df00ff017b82 */ /* 0x000fe20000000800 */
[----:B------:R-:W0:Y:S07]  /*0010*/  S2R R3, SR_TID.X ;  /* 0x0000000000037919 */ /* 0x000e2e0000002100 */
[----:B------:R-:W0:Y:S08]  /*0020*/  S2UR UR4, SR_CTAID.X ;  /* 0x00000000000479c3 */ /* 0x000e300000002500 */
[----:B------:R-:W0:Y:S08]  /*0030*/  LDC R0, c[0x0][0x360] ;  /* 0x0000d800ff007b82 */ /* 0x000e300000000800 */
[----:B------:R-:W1:Y:S01]  /*0040*/  LDC R17, c[0x0][0x394] ;  /* 0x0000e500ff117b82 */ /* 0x000e620000000800 */
[----:B0-----:R-:W-:-:S05]  /*0050*/  IMAD R0, R0, UR4, R3 ;  /* 0x0000000400007c24 */ /* 0x001fca000f8e0203 */
[----:B-1----:R-:W-:-:S13]  /*0060*/  ISETP.GE.AND P0, PT, R0, R17, PT ;  /* 0x000000110000720c */ /* 0x002fda0003f06270 */
[----:B------:R-:W-:Y:S05]  /*0070*/  @P0 EXIT ;  /* 0x000000000000094d */ /* 0x000fea0003800000 */
[----:B------:R-:W0:Y:S01]  /*0080*/  LDCU UR5, c[0x0][0x390] ;  /* 0x00007200ff0577ac */ /* 0x000e220008000800 */
[----:B------:R-:W-:Y:S01]  /*0090*/  HFMA2 R16, -RZ, RZ, 0, 0 ;  /* 0x00000000ff107431 */ /* 0x000fe200000001ff */
[----:B------:R-:W1:Y:S01]  /*00a0*/  LDCU.64 UR8, c[0x0][0x358] ;  /* 0x00006b00ff0877ac */ /* 0x000e620008000a00 */
[----:B0-----:R-:W-:-:S09]  /*00b0*/  UISETP.GE.AND UP0, UPT, UR5, 0x1, UPT ;  /* 0x000000010500788c */ /* 0x001fd2000bf06270 */
[----:B-1----:R-:W-:Y:S05]  /*00c0*/  BRA.U !UP0, `(.L_x_1) ;  /* 0x0000000508f87547 */ /* 0x002fea000b800000 */
[----:B------:R-:W-:Y:S01]  /*00d0*/  UISETP.GE.U32.AND UP1, UPT, UR5, 0x10, UPT ;  /* 0x000000100500788c */ /* 0x000fe2000bf26070 */
[----:B------:R-:W-:Y:S01]  /*00e0*/  MOV R16, RZ ;  /* 0x000000ff00107202 */ /* 0x000fe20000000f00 */
[----:B------:R-:W-:Y:S01]  /*00f0*/  ULOP3.LUT UR6, UR5, 0xf, URZ, 0xc0, !UPT ;  /* 0x0000000f05067892 */ /* 0x000fe2000f8ec0ff */
[----:B------:R-:W-:-:S03]  /*0100*/  UMOV UR4, URZ ;  /* 0x000000ff00047c82 */ /* 0x000fc60008000000 */
[----:B------:R-:W-:-:S03]  /*0110*/  UISETP.NE.AND UP0, UPT, UR6, URZ, UPT ;  /* 0x000000ff0600728c */ /* 0x000fc6000bf05270 */
[----:B------:R-:W-:Y:S08]  /*0120*/  BRA.U !UP1, `(.L_x_2) ;  /* 0x0000000109e47547 */ /* 0x000ff0000b800000 */
[----:B------:R-:W-:Y:S01]  /*0130*/  ULOP3.LUT UR4, UR5, 0x7ffffff0, URZ, 0xc0, !UPT ;  /* 0x7ffffff005047892 */ /* 0x000fe2000f8ec0ff */
[----:B------:R-:W-:Y:S02]  /*0140*/  MOV R16, RZ ;  /* 0x000000ff00107202 */ /* 0x000fe40000000f00 */
[----:B------:R-:W-:Y:S01]  /*0150*/  MOV R18, R0 ;  /* 0x0000000000127202 */ /* 0x000fe20000000f00 */
[----:B------:R-:W-:-:S12]  /*0160*/  UIADD3 UR7, UPT, UPT, -UR4, URZ, URZ ;  /* 0x000000ff04077290 */ /* 0x000fd8000fffe1ff */
.L_x_3:
[----:B------:R-:W0:Y:S02]  /*0170*/  LDC.64 R4, c[0x0][0x380] ;  /* 0x0000e000ff047b82 */ /* 0x000e240000000a00 */
[----:B0-----:R-:W-:-:S05]  /*0180*/  IMAD.WIDE R4, R18, 0x4, R4 ;  /* 0x0000000412047825 */ /* 0x001fca00078e0204 */
[----:B------:R-:W2:Y:S01]  /*0190*/  LDG.E R25, desc[UR8][R4.64] ;  /* 0x0000000804197981 */ /* 0x000ea2000c1e1900 */
[----:B------:R-:W-:-:S05]  /*01a0*/  IMAD.WIDE R6, R17, 0x4, R4 ;  /* 0x0000000411067825 */ /* 0x000fca00078e0204 */
[----:B------:R0:W3:Y:S01]  /*01b0*/  LDG.E R23, desc[UR8][R6.64] ;  /* 0x0000000806177981 */ /* 0x0000e2000c1e1900 */
[----:B------:R-:W-:-:S05]  /*01c0*/  IMAD.WIDE R8, R17, 0x4, R6 ;  /* 0x0000000411087825 */ /* 0x000fca00078e0206 */
[----:B------:R1:W4:Y:S01]  /*01d0*/  LDG.E R22, desc[UR8][R8.64] ;  /* 0x0000000808167981 */ /* 0x000322000c1e1900 */
[----:B------:R-:W-:-:S05]  /*01e0*/  IMAD.WIDE R12, R17, 0x4, R8 ;  /* 0x00000004110c7825 */ /* 0x000fca00078e0208 */
[----:B------:R-:W5:Y:S01]  /*01f0*/  LDG.E R21, desc[UR8][R12.64] ;  /* 0x000000080c157981 */ /* 0x000f62000c1e1900 */
[----:B------:R-:W-:-:S05]  /*0200*/  IMAD.WIDE R14, R17, 0x4, R12 ;  /* 0x00000004110e7825 */ /* 0x000fca00078e020c */
[----:B------:R-:W5:Y:S01]  /*0210*/  LDG.E R20, desc[UR8][R14.64] ;  /* 0x000000080e147981 */ /* 0x000f62000c1e1900 */
[----:B------:R-:W-:-:S05]  /*0220*/  IMAD.WIDE R2, R17, 0x4, R14 ;  /* 0x0000000411027825 */ /* 0x000fca00078e020e */
[----:B------:R1:W5:Y:S01]  /*0230*/  LDG.E R19, desc[UR8][R2.64] ;  /* 0x0000000802137981 */ /* 0x000362000c1e1900 */
[----:B------:R-:W-:-:S05]  /*0240*/  IMAD.WIDE R26, R17, 0x4, R2 ;  /* 0x00000004111a7825 */ /* 0x000fca00078e0202 */
[----:B------:R1:W5:Y:S01]  /*0250*/  LDG.E R24, desc[UR8][R26.64] ;  /* 0x000000081a187981 */ /* 0x000362000c1e1900 */
[----:B------:R-:W-:-:S05]  /*0260*/  IMAD.WIDE R10, R17, 0x4, R26 ;  /* 0x00000004110a7825 */ /* 0x000fca00078e021a */
[----:B------:R1:W5:Y:S01]  /*0270*/  LDG.E R28, desc[UR8][R10.64] ;  /* 0x000000080a1c7981 */ /* 0x000362000c1e1900 */
[----:B0-----:R-:W-:-:S04]  /*0280*/  IMAD.WIDE R6, R17, 0x4, R10 ;  /* 0x0000000411067825 */ /* 0x001fc800078e020a */
[C---:B-1----:R-:W-:Y:S02]  /*0290*/  IMAD.WIDE R8, R17.reuse, 0x4, R6 ;  /* 0x0000000411087825 */ /* 0x042fe400078e0206 */
[----:B------:R-:W5:Y:S02]  /*02a0*/  LDG.E R6, desc[UR8][R6.64] ;  /* 0x0000000806067981 */ /* 0x000f64000c1e1900 */
[C---:B------:R-:W-:Y:S02]  /*02b0*/  IMAD.WIDE R2, R17.reuse, 0x4, R8 ;  /* 0x0000000411027825 */ /* 0x040fe400078e0208 */
[----:B------:R-:W5:Y:S02]  /*02c0*/  LDG.E R8, desc[UR8][R8.64] ;  /* 0x0000000808087981 */ /* 0x000f64000c1e1900 */
[C---:B------:R-:W-:Y:S02]  /*02d0*/  IMAD.WIDE R4, R17.reuse, 0x4, R2 ;  /* 0x0000000411047825 */ /* 0x040fe400078e0202 */
[----:B------:R-:W5:Y:S02]  /*02e0*/  LDG.E R29, desc[UR8][R2.64] ;  /* 0x00000008021d7981 */ /* 0x000f64000c1e1900 */
[----:B------:R-:W-:-:S02]  /*02f0*/  IMAD.WIDE R12, R17, 0x4, R4 ;  /* 0x00000004110c7825 */ /* 0x000fc400078e0204 */
[----:B------:R-:W5:Y:S02]  /*0300*/  LDG.E R4, desc[UR8][R4.64] ;  /* 0x0000000804047981 */ /* 0x000f64000c1e1900 */
[C---:B------:R-:W-:Y:S02]  /*0310*/  IMAD.WIDE R14, R17.reuse, 0x4, R12 ;  /* 0x00000004110e7825 */ /* 0x040fe400078e020c */
[----:B------:R-:W5:Y:S02]  /*0320*/  LDG.E R12, desc[UR8][R12.64] ;  /* 0x000000080c0c7981 */ /* 0x000f64000c1e1900 */
[C---:B------:R-:W-:Y:S02]  /*0330*/  IMAD.WIDE R26, R17.reuse, 0x4, R14 ;  /* 0x00000004111a7825 */ /* 0x040fe400078e020e */
[----:B------:R-:W5:Y:S02]  /*0340*/  LDG.E R14, desc[UR8][R14.64] ;  /* 0x000000080e0e7981 */ /* 0x000f64000c1e1900 */
[----:B------:R-:W-:-:S02]  /*0350*/  IMAD.WIDE R10, R17, 0x4, R26 ;  /* 0x00000004110a7825 */ /* 0x000fc400078e021a */
[----:B------:R-:W5:Y:S04]  /*0360*/  LDG.E R26, desc[UR8][R26.64] ;  /* 0x000000081a1a7981 */ /* 0x000f68000c1e1900 */
[----:B------:R-:W5:Y:S01]  /*0370*/  LDG.E R10, desc[UR8][R10.64] ;  /* 0x000000080a0a7981 */ /* 0x000f62000c1e1900 */
[----:B------:R-:W-:-:S04]  /*0380*/  UIADD3 UR7, UPT, UPT, UR7, 0x10, URZ ;  /* 0x0000001007077890 */ /* 0x000fc8000fffe0ff */
[----:B------:R-:W-:Y:S01]  /*0390*/  UISETP.NE.AND UP1, UPT, UR7, URZ, UPT ;  /* 0x000000ff0700728c */ /* 0x000fe2000bf25270 */
[----:B------:R-:W-:Y:S01]  /*03a0*/  LEA R18, R17, R18, 0x4 ;  /* 0x0000001211127211 */ /* 0x000fe200078e20ff */
[----:B--2---:R-:W-:-:S04]  /*03b0*/  FADD R16, R25, R16 ;  /* 0x0000001019107221 */ /* 0x004fc80000000000 */
[----:B---3--:R-:W-:-:S04]  /*03c0*/  FADD R23, R16, R23 ;  /* 0x0000001710177221 */ /* 0x008fc80000000000 */
[----:B----4-:R-:W-:-:S04]  /*03d0*/  FADD R22, R23, R22 ;  /* 0x0000001617167221 */ /* 0x010fc80000000000 */
[----:B-----5:R-:W-:-:S04]  /*03e0*/  FADD R21, R22, R21 ;  /* 0x0000001516157221 */ /* 0x020fc80000000000 */
[----:B------:R-:W-:-:S04]  /*03f0*/  FADD R20, R21, R20 ;  /* 0x0000001415147221 */ /* 0x000fc80000000000 */
        /* <DEDUP_REMOVED lines=10> */
[----:B------:R-:W-:Y:S01]  /*04a0*/  FADD R16, R29, R10 ;  /* 0x0000000a1d107221 */ /* 0x000fe20000000000 */
[----:B------:R-:W-:Y:S06]  /*04b0*/  BRA.U UP1, `(.L_x_3) ;  /* 0xfffffffd012c7547 */ /* 0x000fec000b83ffff */
.L_x_2:
[----:B------:R-:W-:Y:S05]  /*04c0*/  BRA.U !UP0, `(.L_x_1) ;  /* 0x0000000108f87547 */ /* 0x000fea000b800000 */
[----:B------:R-:W-:Y:S02]  /*04d0*/  UISETP.GE.U32.AND UP0, UPT, UR6, 0x8, UPT ;  /* 0x000000080600788c */ /* 0x000fe4000bf06070 */
[----:B------:R-:W-:-:S04]  /*04e0*/  ULOP3.LUT UR7, UR5, 0x7, URZ, 0xc0, !UPT ;  /* 0x0000000705077892 */ /* 0x000fc8000f8ec0ff */
[----:B------:R-:W-:-:S03]  /*04f0*/  UISETP.NE.AND UP1, UPT, UR7, URZ, UPT ;  /* 0x000000ff0700728c */ /* 0x000fc6000bf25270 */
[----:B------:R-:W-:Y:S08]  /*0500*/  BRA.U !UP0, `(.L_x_4) ;  /* 0x00000001086c7547 */ /* 0x000ff0000b800000 */
[----:B------:R-:W0:Y:S01]  /*0510*/  LDC.64 R2, c[0x0][0x380] ;  /* 0x0000e000ff027b82 */ /* 0x000e220000000a00 */
[----:B------:R-:W-:-:S04]  /*0520*/  IMAD R5, R17, UR4, R0 ;  /* 0x0000000411057c24 */ /* 0x000fc8000f8e0200 */
[----:B0-----:R-:W-:-:S04]  /*0530*/  IMAD.WIDE R2, R5, 0x4, R2 ;  /* 0x0000000405027825 */ /* 0x001fc800078e0202 */
[C---:B------:R-:W-:Y:S02]  /*0540*/  IMAD.WIDE R4, R17.reuse, 0x4, R2 ;  /* 0x0000000411047825 */ /* 0x040fe400078e0202 */
[----:B------:R-:W2:Y:S02]  /*0550*/  LDG.E R3, desc[UR8][R2.64] ;  /* 0x0000000802037981 */ /* 0x000ea4000c1e1900 */
[C---:B------:R-:W-:Y:S02]  /*0560*/  IMAD.WIDE R6, R17.reuse, 0x4, R4 ;  /* 0x0000000411067825 */ /* 0x040fe400078e0204 */
[----:B------:R-:W3:Y:S02]  /*0570*/  LDG.E R4, desc[UR8][R4.64] ;  /* 0x0000000804047981 */ /* 0x000ee4000c1e1900 */
[C---:B------:R-:W-:Y:S02]  /*0580*/  IMAD.WIDE R8, R17.reuse, 0x4, R6 ;  /* 0x0000000411087825 */ /* 0x040fe400078e0206 */
[----:B------:R-:W4:Y:S02]  /*0590*/  LDG.E R6, desc[UR8][R6.64] ;  /* 0x0000000806067981 */ /* 0x000f24000c1e1900 */
        /* <DEDUP_REMOVED lines=9> */
[----:B------:R-:W-:Y:S01]  /*0630*/  UIADD3 UR4, UPT, UPT, UR4, 0x8, URZ ;  /* 0x0000000804047890 */ /* 0x000fe2000fffe0ff */
[----:B--2---:R-:W-:-:S04]  /*0640*/  FADD R3, R16, R3 ;  /* 0x0000000310037221 */ /* 0x004fc80000000000 */
[----:B---3--:R-:W-:-:S04]  /*0650*/  FADD R3, R3, R4 ;  /* 0x0000000403037221 */ /* 0x008fc80000000000 */
[----:B----4-:R-:W-:-:S04]  /*0660*/  FADD R3, R3, R6 ;  /* 0x0000000603037221 */ /* 0x010fc80000000000 */
[----:B-----5:R-:W-:-:S04]  /*0670*/  FADD R3, R3, R8 ;  /* 0x0000000803037221 */ /* 0x020fc80000000000 */
[----:B------:R-:W-:-:S04]  /*0680*/  FADD R3, R3, R10 ;  /* 0x0000000a03037221 */ /* 0x000fc80000000000 */
[----:B------:R-:W-:-:S04]  /*0690*/  FADD R3, R3, R12 ;  /* 0x0000000c03037221 */ /* 0x000fc80000000000 */
[----:B------:R-:W-:-:S04]  /*06a0*/  FADD R3, R3, R14 ;  /* 0x0000000e03037221 */ /* 0x000fc80000000000 */
[----:B------:R-:W-:-:S07]  /*06b0*/  FADD R16, R3, R18 ;  /* 0x0000001203107221 */ /* 0x000fce0000000000 */
.L_x_4:
        /* <DEDUP_REMOVED lines=12> */
[----:B------:R-:W-:Y:S02]  /*0780*/  IMAD.WIDE R8, R17, 0x4, R6 ;  /* 0x0000000411087825 */ /* 0x000fe400078e0206 */
[----:B------:R-:W4:Y:S04]  /*0790*/  LDG.E R7, desc[UR8][R6.64] ;  /* 0x0000000806077981 */ /* 0x000f28000c1e1900 */
[----:B------:R-:W5:Y:S01]  /*07a0*/  LDG.E R9, desc[UR8][R8.64] ;  /* 0x0000000808097981 */ /* 0x000f62000c1e1900 */
[----:B------:R-:W-:Y:S01]  /*07b0*/  UIADD3 UR4, UPT, UPT, UR4, 0x4, URZ ;  /* 0x0000000404047890 */ /* 0x000fe2000fffe0ff */
[----:B--2---:R-:W-:-:S04]  /*07c0*/  FADD R16, R16, R3 ;  /* 0x0000000310107221 */ /* 0x004fc80000000000 */
[----:B---3--:R-:W-:-:S04]  /*07d0*/  FADD R16, R16, R5 ;  /* 0x0000000510107221 */ /* 0x008fc80000000000 */
[----:B----4-:R-:W-:-:S04]  /*07e0*/  FADD R16, R16, R7 ;  /* 0x0000000710107221 */ /* 0x010fc80000000000 */
[----:B-----5:R-:W-:-:S07]  /*07f0*/  FADD R16, R16, R9 ;  /* 0x0000000910107221 */ /* 0x020fce0000000000 */
.L_x_5:
[----:B------:R-:W-:Y:S05]  /*0800*/  BRA.U !UP1, `(.L_x_1) ;  /* 0x0000000109287547 */ /* 0x000fea000b800000 */
[----:B------:R-:W0:Y:S01]  /*0810*/  LDC.64 R4, c[0x0][0x380] ;  /* 0x0000e000ff047b82 */ /* 0x000e220000000a00 */
[----:B------:R-:W-:Y:S01]  /*0820*/  IMAD R6, R17, UR4, R0 ;  /* 0x0000000411067c24 */ /* 0x000fe2000f8e0200 */
[----:B------:R-:W-:-:S12]  /*0830*/  UIADD3 UR5, UPT, UPT, -UR5, URZ, URZ ;  /* 0x000000ff05057290 */ /* 0x000fd8000fffe1ff */
.L_x_6:
[----:B0-----:R-:W-:-:S06]  /*0840*/  IMAD.WIDE R2, R6, 0x4, R4 ;  /* 0x0000000406027825 */ /* 0x001fcc00078e0204 */
[----:B------:R-:W2:Y:S01]  /*0850*/  LDG.E R3, desc[UR8][R2.64] ;  /* 0x0000000802037981 */ /* 0x000ea2000c1e1900 */
[----:B------:R-:W-:Y:S01]  /*0860*/  UIADD3 UR5, UPT, UPT, UR5, 0x1, URZ ;  /* 0x0000000105057890 */ /* 0x000fe2000fffe0ff */
[----:B------:R-:W-:-:S03]  /*0870*/  IADD3 R6, PT, PT, R6, R17, RZ ;  /* 0x0000001106067210 */ /* 0x000fc60007ffe0ff */
[----:B------:R-:W-:Y:S01]  /*0880*/  UISETP.NE.AND UP0, UPT, UR5, URZ, UPT ;  /* 0x000000ff0500728c */ /* 0x000fe2000bf05270 */
[----:B--2---:R-:W-:-:S08]  /*0890*/  FADD R16, R3, R16 ;  /* 0x0000001003107221 */ /* 0x004fd00000000000 */
[----:B------:R-:W-:Y:S05]  /*08a0*/  BRA.U UP0, `(.L_x_6) ;  /* 0xfffffffd00e47547 */ /* 0x000fea000b83ffff */
.L_x_1:
[----:B------:R-:W0:Y:S02]  /*08b0*/  LDC.64 R2, c[0x0][0x388] ;  /* 0x0000e200ff027b82 */ /* 0x000e240000000a00 */
[----:B0-----:R-:W-:-:S05]  /*08c0*/  IMAD.WIDE R2, R0, 0x4, R2 ;  /* 0x0000000400027825 */ /* 0x001fca00078e0202 */
[----:B------:R-:W-:Y:S01]  /*08d0*/  STG.E desc[UR8][R2.64], R16 ;  /* 0x0000001002007986 */ /* 0x000fe2000c101908 */
[----:B------:R-:W-:Y:S05]  /*08e0*/  EXIT ;  /* 0x000000000000794d */ /* 0x000fea0003800000 */
.L_x_7:
        /* <DEDUP_REMOVED lines=9> */
.L_x_76:


//--------------------- .text._Z16relu_grad_kernelPKfS0_Pfi --------------------------
	.section	.text._Z16relu_grad_kernelPKfS0_Pfi,"ax",@progbits
	.align	128
        .global         _Z16relu_grad_kernelPKfS0_Pfi
        .type           _Z16relu_grad_kernelPKfS0_Pfi,@function
        .size           _Z16relu_grad_kernelPKfS0_Pfi,(.L_x_77 - _Z16relu_grad_kernelPKfS0_Pfi)
        .other          _Z16relu_grad_kernelPKfS0_Pfi,@"STO_CUDA_ENTRY STV_DEFAULT"
_Z16relu_grad_kernelPKfS0_Pfi:
.text._Z16relu_grad_kernelPKfS0_Pfi:
        /* <DEDUP_REMOVED lines=9> */
[----:B------:R-:W1:Y:S07]  /*0090*/  LDCU.64 UR4, c[0x0][0x358] ;  /* 0x00006b00ff0477ac */ /* 0x000e6e0008000a00 */
[----:B------:R-:W2:Y:S01]  /*00a0*/  LDC.64 R4, c[0x0][0x390] ;  /* 0x0000e400ff047b82 */ /* 0x000ea20000000a00 */
[----:B0-----:R-:W-:-:S06]  /*00b0*/  IMAD.WIDE R2, R7, 0x4, R2 ;  /* 0x0000000407027825 */ /* 0x001fcc00078e0202 */
[----:B-1----:R-:W3:Y:S01]  /*00c0*/  LDG.E R2, desc[UR4][R2.64] ;  /* 0x0000000402027981 */ /* 0x002ee2000c1e1900 */
[----:B------:R-:W-:Y:S01]  /*00d0*/  BSSY.RECONVERGENT B0, `(.L_x_8) ;  /* 0x0000008000007945 */ /* 0x000fe20003800200 */
[----:B------:R-:W-:Y:S02]  /*00e0*/  HFMA2 R9, -RZ, RZ, 0, 0 ;  /* 0x00000000ff097431 */ /* 0x000fe400000001ff */
[----:B--2---:R-:W-:Y:S01]  /*00f0*/  IMAD.WIDE R4, R7, 0x4, R4 ;  /* 0x0000000407047825 */ /* 0x004fe200078e0204 */
[----:B---3--:R-:W-:-:S13]  /*0100*/  FSETP.GT.AND P0, PT, R2, RZ, PT ;  /* 0x000000ff0200720b */ /* 0x008fda0003f04000 */
[----:B------:R-:W-:Y:S05]  /*0110*/  @!P0 BRA `(.L_x_9) ;  /* 0x00000000000c8947 */ /* 0x000fea0003800000 */
[----:B------:R-:W0:Y:S02]  /*0120*/  LDC.64 R2, c[0x0][0x388] ;  /* 0x0000e200ff027b82 */ /* 0x000e240000000a00 */
[----:B0-----:R-:W-:-:S05]  /*0130*/  IMAD.WIDE R2, R7, 0x4, R2 ;  /* 0x0000000407027825 */ /* 0x001fca00078e0202 */
[----:B------:R0:W5:Y:S02]  /*0140*/  LDG.E R9, desc[UR4][R2.64] ;  /* 0x0000000402097981 */ /* 0x000164000c1e1900 */
.L_x_9:
[----:B------:R-:W-:Y:S05]  /*0150*/  BSYNC.RECONVERGENT B0 ;  /* 0x0000000000007941 */ /* 0x000fea0003800200 */
.L_x_8:
[----:B-----5:R-:W-:Y:S01]  /*0160*/  STG.E desc[UR4][R4.64], R9 ;  /* 0x0000000904007986 */ /* 0x020fe2000c101904 */
[----:B------:R-:W-:Y:S05]  /*0170*/  EXIT ;  /* 0x000000000000794d */ /* 0x000fea0003800000 */
.L_x_10:
        /* <DEDUP_REMOVED lines=16> */
.L_x_77:


//--------------------- .text._Z33softmax_cross_entropy_grad_kernelPKfPKiPfii --------------------------
	.section	.text._Z33softmax_cross_entropy_grad_kernelPKfPKiPfii,"ax",@progbits
	.align	128
        .global         _Z33softmax_cross_entropy_grad_kernelPKfPKiPfii
        .type           _Z33softmax_cross_entropy_grad_kernelPKfPKiPfii,@function
        .size           _Z33softmax_cross_entropy_grad_kernelPKfPKiPfii,(.L_x_78 - _Z33softmax_cross_entropy_grad_kernelPKfPKiPfii)
        .other          _Z33softmax_cross_entropy_grad_kernelPKfPKiPfii,@"STO_CUDA_ENTRY STV_DEFAULT"
_Z33softmax_cross_entropy_grad_kernelPKfPKiPfii:
.text._Z33softmax_cross_entropy_grad_kernelPKfPKiPfii:
[----:B------:R-:W-:Y:S01]  /*0000*/  LDC R1, c[0x0][0x37c] ;  /* 0x0000df00ff017b82 */ /* 0x000fe20000000800 */
[----:B------:R-:W0:Y:S07]  /*0010*/  S2R R3, SR_TID.X ;  /* 0x0000000000037919 */ /* 0x000e2e0000002100 */
[----:B------:R-:W1:Y:S01]  /*0020*/  LDC R7, c[0x0][0x364] ;  /* 0x0000d900ff077b82 */ /* 0x000e620000000800 */
[----:B------:R-:W2:Y:S01]  /*0030*/  LDCU.64 UR6, c[0x0][0x398] ;  /* 0x00007300ff0677ac */ /* 0x000ea20008000a00 */
[----:B------:R-:W1:Y:S06]  /*0040*/  S2R R2, SR_TID.Y ;  /* 0x0000000000027919 */ /* 0x000e6c0000002200 */
[----:B------:R-:W0:Y:S08]  /*0050*/  S2UR UR5, SR_CTAID.X ;  /* 0x00000000000579c3 */ /* 0x000e300000002500 */
[----:B------:R-:W0:Y:S08]  /*0060*/  LDC R0, c[0x0][0x360] ;  /* 0x0000d800ff007b82 */ /* 0x000e300000000800 */
[----:B------:R-:W1:Y:S01]  /*0070*/  S2UR UR4, SR_CTAID.Y ;  /* 0x00000000000479c3 */ /* 0x000e620000002600 */
[----:B0-----:R-:W-:-:S05]  /*0080*/  IMAD R0, R0, UR5, R3 ;  /* 0x0000000500007c24 */ /* 0x001fca000f8e0203 */
[----:B--2---:R-:W-:Y:S01]  /*0090*/  ISETP.GE.AND P0, PT, R0, UR7, PT ;  /* 0x0000000700007c0c */ /* 0x004fe2000bf06270 */
[----:B-1----:R-:W-:-:S05]  /*00a0*/  IMAD R7, R7, UR4, R2 ;  /* 0x0000000407077c24 */ /* 0x002fca000f8e0202 */
[----:B------:R-:W-:-:S13]  /*00b0*/  ISETP.GE.OR P0, PT, R7, UR6, P0 ;  /* 0x0000000607007c0c */ /* 0x000fda0008706670 */
[----:B------:R-:W-:Y:S05]  /*00c0*/  @P0 EXIT ;  /* 0x000000000000094d */ /* 0x000fea0003800000 */
[----:B------:R-:W0:Y:S01]  /*00d0*/  LDC.64 R2, c[0x0][0x388] ;  /* 0x0000e200ff027b82 */ /* 0x000e220000000a00 */
[----:B------:R-:W1:Y:S01]  /*00e0*/  LDCU.64 UR4, c[0x0][0x358] ;  /* 0x00006b00ff0477ac */ /* 0x000e620008000a00 */
[----:B------:R-:W-:-:S06]  /*00f0*/  IMAD R9, R7, UR7, R0 ;  /* 0x0000000707097c24 */ /* 0x000fcc000f8e0200 */
[----:B------:R-:W2:Y:S01]  /*0100*/  LDC.64 R4, c[0x0][0x380] ;  /* 0x0000e000ff047b82 */ /* 0x000ea20000000a00 */
[----:B0-----:R-:W-:-:S07]  /*0110*/  IMAD.WIDE.U32 R2, R7, 0x4, R2 ;  /* 0x0000000407027825 */ /* 0x001fce00078e0002 */
[----:B------:R-:W0:Y:S01]  /*0120*/  LDC.64 R6, c[0x0][0x390] ;  /* 0x0000e400ff067b82 */ /* 0x000e220000000a00 */
[----:B-1----:R-:W3:Y:S01]  /*0130*/  LDG.E R3, desc[UR4][R2.64] ;  /* 0x0000000402037981 */ /* 0x002ee2000c1e1900 */
[----:B--2---:R-:W-:-:S06]  /*0140*/  IMAD.WIDE R4, R9, 0x4, R4 ;  /* 0x0000000409047825 */ /* 0x004fcc00078e0204 */
[----:B------:R-:W2:Y:S01]  /*0150*/  LDG.E R4, desc[UR4][R4.64] ;  /* 0x0000000404047981 */ /* 0x000ea2000c1e1900 */
[----:B0-----:R-:W-:Y:S01]  /*0160*/  IMAD.WIDE R6, R9, 0x4, R6 ;  /* 0x0000000409067825 */ /* 0x001fe200078e0206 */
[----:B---3--:R-:W-:-:S04]  /*0170*/  ISETP.NE.AND P0, PT, R0, R3, PT ;  /* 0x000000030000720c */ /* 0x008fc80003f05270 */
[----:B------:R-:W-:-:S05]  /*0180*/  FSEL R11, RZ, 1, P0 ;  /* 0x3f800000ff0b7808 */ /* 0x000fca0000000000 */
[----:B--2---:R-:W-:-:S05]  /*0190*/  FADD R11, R4, -R11 ;  /* 0x8000000b040b7221 */ /* 0x004fca0000000000 */
[----:B------:R-:W-:Y:S01]  /*01a0*/  STG.E desc[UR4][R6.64], R11 ;  /* 0x0000000b06007986 */ /* 0x000fe2000c101904 */
[----:B------:R-:W-:Y:S05]  /*01b0*/  EXIT ;  /* 0x000000000000794d */ /* 0x000fea0003800000 */
.L_x_11:
        /* <DEDUP_REMOVED lines=12> */
.L_x_78:


//--------------------- .text._Z14softmax_kernelPKfPfii --------------------------
	.section	.text._Z14softmax_kernelPKfPfii,"ax",@progbits
	.align	128
        .global         _Z14softmax_kernelPKfPfii
        .type           _Z14softmax_kernelPKfPfii,@function
        .size           _Z14softmax_kernelPKfPfii,(.L_x_74 - _Z14softmax_kernelPKfPfii)
        .other          _Z14softmax_kernelPKfPfii,@"STO_CUDA_ENTRY STV_DEFAULT"
_Z14softmax_kernelPKfPfii:
.text._Z14softmax_kernelPKfPfii:
[----:B------:R-:W-:Y:S08]  /*0000*/  LDC R1, c[0x0][0x37c] ;  /* 0x0000df00ff017b82 */ /* 0x000ff00000000800 */
[----:B------:R-:W0:Y:S08]  /*0010*/  S2UR UR16, SR_CTAID.X ;  /* 0x00000000001079c3 */ /* 0x000e300000002500 */
[----:B------:R-:W0:Y:S02]  /*0020*/  LDC R0, c[0x0][0x390] ;  /* 0x0000e400ff007b82 */ /* 0x000e240000000800 */
[----:B0-----:R-:W-:-:S13]  /*0030*/  ISETP.LE.AND P0, PT, R0, UR16, PT ;  /* 0x0000001000007c0c */ /* 0x001fda000bf03270 */
[----:B------:R-:W-:Y:S05]  /*0040*/  @P0 EXIT ;  /* 0x000000000000094d */ /* 0x000fea0003800000 */
[----:B------:R-:W0:Y:S01]  /*0050*/  LDCU UR6, c[0x0][0x394] ;  /* 0x00007280ff0677ac */ /* 0x000e220008000800 */
[----:B------:R-:W-:Y:S01]  /*0060*/  MOV R0, 0xff800000 ;  /* 0xff80000000007802 */ /* 0x000fe20000000f00 */
[----:B------:R-:W1:Y:S01]  /*0070*/  LDCU.64 UR10, c[0x0][0x358] ;  /* 0x00006b00ff0a77ac */ /* 0x000e620008000a00 */
[----:B0-----:R-:W-:-:S09]  /*0080*/  UISETP.GE.AND UP0, UPT, UR6, 0x1, UPT ;  /* 0x000000010600788c */ /* 0x001fd2000bf06270 */
[----:B-1----:R-:W-:Y:S05]  /*0090*/  BRA.U !UP0, `(.L_x_12) ;  /* 0x0000000508b07547 */ /* 0x002fea000b800000 */
[----:B------:R-:W-:Y:S01]  /*00a0*/  UISETP.GE.U32.AND UP1, UPT, UR6, 0x10, UPT ;  /* 0x000000100600788c */ /* 0x000fe2000bf26070 */
[----:B------:R-:W-:Y:S01]  /*00b0*/  HFMA2 R2, -RZ, RZ, 0, 0 ;  /* 0x00000000ff027431 */ /* 0x000fe200000001ff */
[----:B------:R-:W-:Y:S01]  /*00c0*/  ULOP3.LUT UR8, UR6, 0xf, URZ, 0xc0, !UPT ;  /* 0x0000000f06087892 */ /* 0x000fe2000f8ec0ff */
[----:B------:R-:W-:Y:S01]  /*00d0*/  MOV R0, 0xff800000 ;  /* 0xff80000000007802 */ /* 0x000fe20000000f00 */
[----:B------:R-:W-:Y:S02]  /*00e0*/  UIMAD UR7, UR16, UR6, URZ ;  /* 0x00000006100772a4 */ /* 0x000fe4000f8e02ff */
[----:B------:R-:W-:-:S03]  /*00f0*/  UISETP.NE.AND UP0, UPT, UR8, URZ, UPT ;  /* 0x000000ff0800728c */ /* 0x000fc6000bf05270 */
[----:B------:R-:W-:Y:S08]  /*0100*/  BRA.U !UP1, `(.L_x_13) ;  /* 0x0000000109a07547 */ /* 0x000ff0000b800000 */
[----:B------:R-:W0:Y:S01]  /*0110*/  LDCU.64 UR4, c[0x0][0x380] ;  /* 0x00007000ff0477ac */ /* 0x000e220008000a00 */
[----:B------:R-:W-:Y:S01]  /*0120*/  MOV R0, 0xff800000 ;  /* 0xff80000000007802 */ /* 0x000fe20000000f00 */
[----:B0-----:R-:W-:-:S04]  /*0130*/  UIMAD.WIDE.U32 UR4, UR7, 0x4, UR4 ;  /* 0x00000004070478a5 */ /* 0x001fc8000f8e0004 */
[----:B------:R-:W-:Y:S02]  /*0140*/  UIADD3 UR9, UP1, UPT, UR4, 0x20, URZ ;  /* 0x0000002004097890 */ /* 0x000fe4000ff3e0ff */
[----:B------:R-:W-:Y:S02]  /*0150*/  ULOP3.LUT UR4, UR6, 0x7ffffff0, URZ, 0xc0, !UPT ;  /* 0x7ffffff006047892 */ /* 0x000fe4000f8ec0ff */
[----:B------:R-:W-:Y:S02]  /*0160*/  UIADD3.X UR5, UPT, UPT, URZ, UR5, URZ, UP1, !UPT ;  /* 0x00000005ff057290 */ /* 0x000fe40008ffe4ff */
[----:B------:R-:W-:Y:S01]  /*0170*/  MOV R6, UR9 ;  /* 0x0000000900067c02 */ /* 0x000fe20008000f00 */
[----:B------:R-:W-:Y:S02]  /*0180*/  UIADD3 UR6, UPT, UPT, -UR4, URZ, URZ ;  /* 0x000000ff04067290 */ /* 0x000fe4000fffe1ff */
[----:B------:R-:W-:Y:S02]  /*0190*/  MOV R2, UR4 ;  /* 0x0000000400027c02 */ /* 0x000fe40008000f00 */
[----:B------:R-:W-:-:S08]  /*01a0*/  MOV R5, UR5 ;  /* 0x0000000500057c02 */ /* 0x000fd00008000f00 */
.L_x_14:
[----:B------:R-:W-:-:S05]  /*01b0*/  MOV R4, R6 ;  /* 0x0000000600047202 */ /* 0x000fca0000000f00 */
[----:B------:R-:W2:Y:S04]  /*01c0*/  LDG.E R3, desc[UR10][R4.64+-0x20] ;  /* 0xffffe00a04037981 */ /* 0x000ea8000c1e1900 */
[----:B------:R-:W2:Y:S04]  /*01d0*/  LDG.E R6, desc[UR10][R4.64+-0x1c] ;  /* 0xffffe40a04067981 */ /* 0x000ea8000c1e1900 */
[----:B------:R-:W3:Y:S04]  /*01e0*/  LDG.E R8, desc[UR10][R4.64+-0x18] ;  /* 0xffffe80a04087981 */ /* 0x000ee8000c1e1900 */
[----:B------:R-:W3:Y:S04]  /*01f0*/  LDG.E R7, desc[UR10][R4.64+-0x14] ;  /* 0xffffec0a04077981 */ /* 0x000ee8000c1e1900 */
[----:B------:R-:W4:Y:S04]  /*0200*/  LDG.E R10, desc[UR10][R4.64+-0x10] ;  /* 0xfffff00a040a7981 */ /* 0x000f28000c1e1900 */
[----:B------:R-:W4:Y:S04]  /*0210*/  LDG.E R9, desc[UR10][R4.64+-0xc] ;  /* 0xfffff40a04097981 */ /* 0x000f28000c1e1900 */
[----:B------:R-:W5:Y:S04]  /*0220*/  LDG.E R12, desc[UR10][R4.64+-0x8] ;  /* 0xfffff80a040c7981 */ /* 0x000f68000c1e1900 */
        /* <DEDUP_REMOVED lines=8> */
[----:B------:R0:W5:Y:S01]  /*02b0*/  LDG.E R19, desc[UR10][R4.64+0x1c] ;  /* 0x00001c0a04137981 */ /* 0x000162000c1e1900 */
[----:B------:R-:W-:-:S04]  /*02c0*/  UIADD3 UR6, UPT, UPT, UR6, 0x10, URZ ;  /* 0x0000001006067890 */ /* 0x000fc8000fffe0ff */
[----:B------:R-:W-:Y:S01]  /*02d0*/  UISETP.NE.AND UP1, UPT, UR6, URZ, UPT ;  /* 0x000000ff0600728c */ /* 0x000fe2000bf25270 */
[----:B--2---:R-:W-:Y:S02]  /*02e0*/  FMNMX3 R3, R0, R3, R6, !PT ;  /* 0x0000000300037276 */ /* 0x004fe40007800006 */
[----:B------:R-:W-:-:S04]  /*02f0*/  IADD3 R6, P0, PT, R4, 0x40, RZ ;  /* 0x0000004004067810 */ /* 0x000fc80007f1e0ff */
[----:B0-----:R-:W-:Y:S02]  /*0300*/  IADD3.X R5, PT, PT, RZ, R5, RZ, P0, !PT ;  /* 0x00000005ff057210 */ /* 0x001fe400007fe4ff */
[----:B---3--:R-:W-:-:S04]  /*0310*/  FMNMX3 R3, R3, R8, R7, !PT ;  /* 0x0000000803037276 */ /* 0x008fc80007800007 */
[----:B----4-:R-:W-:-:S04]  /*0320*/  FMNMX3 R3, R3, R10, R9, !PT ;  /* 0x0000000a03037276 */ /* 0x010fc80007800009 */
[----:B-----5:R-:W-:-:S04]  /*0330*/  FMNMX3 R3, R3, R12, R11, !PT ;  /* 0x0000000c03037276 */ /* 0x020fc8000780000b */
[----:B------:R-:W-:-:S04]  /*0340*/  FMNMX3 R3, R3, R14, R13, !PT ;  /* 0x0000000e03037276 */ /* 0x000fc8000780000d */
[----:B------:R-:W-:-:S04]  /*0350*/  FMNMX3 R3, R3, R16, R15, !PT ;  /* 0x0000001003037276 */ /* 0x000fc8000780000f */
[----:B------:R-:W-:-:S04]  /*0360*/  FMNMX3 R3, R3, R18, R17, !PT ;  /* 0x0000001203037276 */ /* 0x000fc80007800011 */
[----:B------:R-:W-:Y:S01]  /*0370*/  FMNMX3 R0, R3, R20, R19, !PT ;  /* 0x0000001403007276 */ /* 0x000fe20007800013 */
[----:B------:R-:W-:Y:S06]  /*0380*/  BRA.U UP1, `(.L_x_14) ;  /* 0xfffffffd01887547 */ /* 0x000fec000b83ffff */
.L_x_13:
[----:B------:R-:W-:Y:S05]  /*0390*/  BRA.U !UP0, `(.L_x_12) ;  /* 0x0000000108f07547 */ /* 0x000fea000b800000 */
[----:B------:R-:W0:Y:S01]  /*03a0*/  LDCU UR4, c[0x0][0x394] ;  /* 0x00007280ff0477ac */ /* 0x000e220008000800 */
[----:B------:R-:W-:Y:S02]  /*03b0*/  UISETP.GE.U32.AND UP0, UPT, UR8, 0x8, UPT ;  /* 0x000000080800788c */ /* 0x000fe4000bf06070 */
[----:B0-----:R-:W-:-:S04]  /*03c0*/  ULOP3.LUT UR5, UR4, 0x7, URZ, 0xc0, !UPT ;  /* 0x0000000704057892 */ /* 0x001fc8000f8ec0ff */
[----:B------:R-:W-:-:S03]  /*03d0*/  UISETP.NE.AND UP1, UPT, UR5, URZ, UPT ;  /* 0x000000ff0500728c */ /* 0x000fc6000bf25270 */
[----:B------:R-:W-:Y:S08]  /*03e0*/  BRA.U !UP0, `(.L_x_15) ;  /* 0x0000000108547547 */ /* 0x000ff0000b800000 */
[----:B------:R-:W0:Y:S01]  /*03f0*/  LDC.64 R10, c[0x0][0x380] ;  /* 0x0000e000ff0a7b82 */ /* 0x000e220000000a00 */
[C---:B------:R-:W-:Y:S02]  /*0400*/  IADD3 R5, P0, PT, R2.reuse, UR7, RZ ;  /* 0x0000000702057c10 */ /* 0x040fe4000ff1e0ff */
[----:B------:R-:W-:Y:S02]  /*0410*/  IADD3 R3, PT, PT, R2, UR7, RZ ;  /* 0x0000000702037c10 */ /* 0x000fe4000fffe0ff */
[----:B------:R-:W-:-:S03]  /*0420*/  IADD3.X R8, PT, PT, RZ, RZ, RZ, P0, !PT ;  /* 0x000000ffff087210 */ /* 0x000fc600007fe4ff */
[----:B------:R-:W1:Y:S01]  /*0430*/  LDC.64 R6, c[0x0][0x380] ;  /* 0x0000e000ff067b82 */ /* 0x000e620000000a00 */
[----:B0-----:R-:W-:-:S04]  /*0440*/  LEA R4, P0, R5, R10, 0x2 ;  /* 0x0000000a05047211 */ /* 0x001fc800078010ff */
[----:B------:R-:W-:Y:S01]  /*0450*/  LEA.HI.X R5, R5, R11, R8, 0x2, P0 ;  /* 0x0000000b05057211 */ /* 0x000fe200000f1408 */
[----:B-1----:R-:W-:-:S04]  /*0460*/  IMAD.WIDE.U32 R6, R3, 0x4, R6 ;  /* 0x0000000403067825 */ /* 0x002fc800078e0006 */
[----:B------:R-:W2:Y:S04]  /*0470*/  LDG.E R8, desc[UR10][R4.64+0x8] ;  /* 0x0000080a04087981 */ /* 0x000ea8000c1e1900 */
[----:B------:R-:W3:Y:S04]  /*0480*/  LDG.E R3, desc[UR10][R4.64+0x4] ;  /* 0x0000040a04037981 */ /* 0x000ee8000c1e1900 */
[----:B------:R-:W3:Y:S04]  /*0490*/  LDG.E R7, desc[UR10][R6.64] ;  /* 0x0000000a06077981 */ /* 0x000ee8000c1e1900 */
[----:B------:R-:W2:Y:S04]  /*04a0*/  LDG.E R9, desc[UR10][R4.64+0xc] ;  /* 0x00000c0a04097981 */ /* 0x000ea8000c1e1900 */
[----:B------:R-:W4:Y:S04]  /*04b0*/  LDG.E R10, desc[UR10][R4.64+0x10] ;  /* 0x0000100a040a7981 */ /* 0x000f28000c1e1900 */
[----:B------:R-:W4:Y:S04]  /*04c0*/  LDG.E R11, desc[UR10][R4.64+0x14] ;  /* 0x0000140a040b7981 */ /* 0x000f28000c1e1900 */
[----:B------:R-:W5:Y:S04]  /*04d0*/  LDG.E R12, desc[UR10][R4.64+0x18] ;  /* 0x0000180a040c7981 */ /* 0x000f68000c1e1900 */
[----:B------:R-:W5:Y:S01]  /*04e0*/  LDG.E R13, desc[UR10][R4.64+0x1c] ;  /* 0x00001c0a040d7981 */ /* 0x000f62000c1e1900 */
[----:B------:R-:W-:-:S02]  /*04f0*/  IADD3 R2, PT, PT, R2, 0x8, RZ ;  /* 0x0000000802027810 */ /* 0x000fc40007ffe0ff */
[----:B---3--:R-:W-:-:S04]  /*0500*/  FMNMX3 R3, R0, R7, R3, !PT ;  /* 0x0000000700037276 */ /* 0x008fc80007800003 */
[----:B--2---:R-:W-:-:S04]  /*0510*/  FMNMX3 R3, R3, R8, R9, !PT ;  /* 0x0000000803037276 */ /* 0x004fc80007800009 */
[----:B----4-:R-:W-:-:S04]  /*0520*/  FMNMX3 R3, R3, R10, R11, !PT ;  /* 0x0000000a03037276 */ /* 0x010fc8000780000b */
[----:B-----5:R-:W-:-:S07]  /*0530*/  FMNMX3 R0, R3, R12, R13, !PT ;  /* 0x0000000c03007276 */ /* 0x020fce000780000d */
.L_x_15:
[----:B------:R-:W-:Y:S05]  /*0540*/  BRA.U !UP1, `(.L_x_12) ;  /* 0x0000000109847547 */ /* 0x000fea000b800000 */
[----:B------:R-:W-:Y:S02]  /*0550*/  UISETP.GE.U32.AND UP0, UPT, UR5, 0x4, UPT ;  /* 0x000000040500788c */ /* 0x000fe4000bf06070 */
[----:B------:R-:W-:-:S04]  /*0560*/  ULOP3.LUT UR4, UR4, 0x3, URZ, 0xc0, !UPT ;  /* 0x0000000304047892 */ /* 0x000fc8000f8ec0ff */
        /* <DEDUP_REMOVED lines=13> */
[----:B------:R-:W2:Y:S01]  /*0640*/  LDG.E R8, desc[UR10][R6.64+0xc] ;  /* 0x00000c0a06087981 */ /* 0x000ea2000c1e1900 */
[----:B------:R-:W-:-:S02]  /*0650*/  IADD3 R2, PT, PT, R2, 0x4, RZ ;  /* 0x0000000402027810 */ /* 0x000fc40007ffe0ff */
[----:B---3--:R-:W-:-:S04]  /*0660*/  FMNMX3 R0, R0, R5, R3, !PT ;  /* 0x0000000500007276 */ /* 0x008fc80007800003 */
[----:B--2---:R-:W-:-:S07]  /*0670*/  FMNMX3 R0, R0, R9, R8, !PT ;  /* 0x0000000900007276 */ /* 0x004fce0007800008 */
.L_x_16:
[----:B------:R-:W-:Y:S05]  /*0680*/  BRA.U !UP1, `(.L_x_12) ;  /* 0x0000000109347547 */ /* 0x000fea000b800000 */
[----:B------:R-:W0:Y:S01]  /*0690*/  LDC.64 R4, c[0x0][0x380] ;  /* 0x0000e000ff047b82 */ /* 0x000e220000000a00 */
[----:B------:R-:W-:Y:S01]  /*06a0*/  IADD3 R3, PT, PT, R2, UR7, RZ ;  /* 0x0000000702037c10 */ /* 0x000fe2000fffe0ff */
[----:B------:R-:W-:-:S04]  /*06b0*/  UIADD3 UR4, UPT, UPT, -UR4, URZ, URZ ;  /* 0x000000ff04047290 */ /* 0x000fc8000fffe1ff */
[----:B0-----:R-:W-:-:S05]  /*06c0*/  IMAD.WIDE.U32 R2, R3, 0x4, R4 ;  /* 0x0000000403027825 */ /* 0x001fca00078e0004 */
[----:B------:R-:W-:-:S07]  /*06d0*/  MOV R5, R3 ;  /* 0x0000000300057202 */ /* 0x000fce0000000f00 */
.L_x_17:
[----:B------:R-:W-:-:S06]  /*06e0*/  MOV R3, R5 ;  /* 0x0000000500037202 */ /* 0x000fcc0000000f00 */
[----:B------:R0:W2:Y:S01]  /*06f0*/  LDG.E R3, desc[UR10][R2.64] ;  /* 0x0000000a02037981 */ /* 0x0000a2000c1e1900 */
[----:B------:R-:W-:-:S04]  /*0700*/  UIADD3 UR4, UPT, UPT, UR4, 0x1, URZ ;  /* 0x0000000104047890 */ /* 0x000fc8000fffe0ff */
[----:B------:R-:W-:Y:S01]  /*0710*/  UISETP.NE.AND UP0, UPT, UR4, URZ, UPT ;  /* 0x000000ff0400728c */ /* 0x000fe2000bf05270 */
[----:B0-----:R-:W-:-:S04]  /*0720*/  IADD3 R2, P0, PT, R2, 0x4, RZ ;  /* 0x0000000402027810 */ /* 0x001fc80007f1e0ff */
[----:B------:R-:W-:Y:S02]  /*0730*/  IADD3.X R5, PT, PT, RZ, R5, RZ, P0, !PT ;  /* 0x00000005ff057210 */ /* 0x000fe400007fe4ff */
[----:B--2---:R-:W-:Y:S02]  /*0740*/  FMNMX R0, R3, R0, !PT ;  /* 0x0000000003007209 */ /* 0x004fe40007800000 */
[----:B------:R-:W-:Y:S05]  /*0750*/  BRA.U UP0, `(.L_x_17) ;  /* 0xfffffffd00e07547 */ /* 0x000fea000b83ffff */
.L_x_12:
[----:B------:R-:W0:Y:S01]  /*0760*/  LDCU UR8, c[0x0][0x394] ;  /* 0x00007280ff0877ac */ /* 0x000e220008000800 */
[----:B------:R-:W-:Y:S01]  /*0770*/  HFMA2 R3, -RZ, RZ, 0, 0 ;  /* 0x00000000ff037431 */ /* 0x000fe200000001ff */
[----:B0-----:R-:W-:-:S09]  /*0780*/  UISETP.GE.AND UP0, UPT, UR8, 0x1, UPT ;  /* 0x000000010800788c */ /* 0x001fd2000bf06270 */
[----:B------:R-:W-:Y:S05]  /*0790*/  BRA.U !UP0, `(.L_x_18) ;  /* 0x0000001108287547 */ /* 0x000fea000b800000 */
[----:B------:R-:W-:Y:S01]  /*07a0*/  UISETP.GE.U32.AND UP1, UPT, UR8, 0x8, UPT ;  /* 0x000000080800788c */ /* 0x000fe2000bf26070 */
[----:B------:R-:W-:Y:S01]  /*07b0*/  CS2R R2, SRZ ;  /* 0x0000000000027805 */ /* 0x000fe2000001ff00 */
[----:B------:R-:W-:Y:S02]  /*07c0*/  ULOP3.LUT UR18, UR8, 0x7, URZ, 0xc0, !UPT ;  /* 0x0000000708127892 */ /* 0x000fe4000f8ec0ff */
[----:B------:R-:W-:Y:S02]  /*07d0*/  UIMAD UR17, UR16, UR8, URZ ;  /* 0x00000008101172a4 */ /* 0x000fe4000f8e02ff */
[----:B------:R-:W-:-:S03]  /*07e0*/  UISETP.NE.AND UP0, UPT, UR18, URZ, UPT ;  /* 0x000000ff1200728c */ /* 0x000fc6000bf05270 */
[----:B------:R-:W-:Y:S08]  /*07f0*/  BRA.U !UP1, `(.L_x_19) ;  /* 0x0000000509ec7547 */ /* 0x000ff0000b800000 */
[----:B------:R-:W0:Y:S01]  /*0800*/  LDCU.128 UR12, c[0x0][0x380] ;  /* 0x00007000ff0c77ac */ /* 0x000e220008000c00 */
[----:B------:R-:W-:Y:S01]  /*0810*/  HFMA2 R3, -RZ, RZ, 0, 0 ;  /* 0x00000000ff037431 */ /* 0x000fe200000001ff */
[----:B------:R-:W-:Y:S01]  /*0820*/  UMOV UR4, 0x10 ;  /* 0x0000001000047882 */ /* 0x000fe20000000000 */
[----:B------:R-:W-:Y:S02]  /*0830*/  UMOV UR5, 0x0 ;  /* 0x0000000000057882 */ /* 0x000fe40000000000 */
[----:B------:R-:W-:-:S04]  /*0840*/  UIMAD.WIDE.U32 UR4, UR17, 0x4, UR4 ;  /* 0x00000004110478a5 */ /* 0x000fc8000f8e0004 */
[----:B0-----:R-:W-:Y:S02]  /*0850*/  UIADD3 UR7, UP1, UPT, UR4, UR14, URZ ;  /* 0x0000000e04077290 */ /* 0x001fe4000ff3e0ff */
[----:B------:R-:W-:Y:S02]  /*0860*/  UIADD3 UR6, UP2, UPT, UR4, UR12, URZ ;  /* 0x0000000c04067290 */ /* 0x000fe4000ff5e0ff */
[----:B------:R-:W-:Y:S02]  /*0870*/  ULOP3.LUT UR4, UR8, 0x7ffffff8, URZ, 0xc0, !UPT ;  /* 0x7ffffff808047892 */ /* 0x000fe4000f8ec0ff */
[----:B------:R-:W-:Y:S01]  /*0880*/  UIADD3.X UR8, UPT, UPT, UR5, UR15, URZ, UP1, !UPT ;  /* 0x0000000f05087290 */ /* 0x000fe20008ffe4ff */
[----:B------:R-:W-:Y:S01]  /*0890*/  MOV R11, UR7 ;  /* 0x00000007000b7c02 */ /* 0x000fe20008000f00 */
[----:B------:R-:W-:Y:S01]  /*08a0*/  UIADD3.X UR5, UPT, UPT, UR5, UR13, URZ, UP2, !UPT ;  /* 0x0000000d05057290 */ /* 0x000fe200097fe4ff */
[----:B------:R-:W-:Y:S01]  /*08b0*/  MOV R4, UR6 ;  /* 0x0000000600047c02 */ /* 0x000fe20008000f00 */
[----:B------:R-:W-:-:S02]  /*08c0*/  UIADD3 UR9, UPT, UPT, -UR4, URZ, URZ ;  /* 0x000000ff04097290 */ /* 0x000fc4000fffe1ff */
[----:B------:R-:W-:Y:S02]  /*08d0*/  MOV R2, UR4 ;  /* 0x0000000400027c02 */ /* 0x000fe40008000f00 */
[----:B------:R-:W-:Y:S02]  /*08e0*/  MOV R12, UR8 ;  /* 0x00000008000c7c02 */ /* 0x000fe40008000f00 */
[----:B------:R-:W-:-:S07]  /*08f0*/  MOV R5, UR5 ;  /* 0x0000000500057c02 */ /* 0x000fce0008000f00 */
.L_x_20:
[----:B--2---:R-:W2:Y:S01]  /*0900*/  LDG.E R7, desc[UR10][R4.64+-0x10] ;  /* 0xfffff00a04077981 */ /* 0x004ea2000c1e1900 */
[----:B------:R-:W-:Y:S02]  /*0910*/  MOV R8, 0x3bbb989d ;  /* 0x3bbb989d00087802 */ /* 0x000fe40000000f00 */
[----:B------:R-:W-:Y:S01]  /*0920*/  MOV R9, 0x437c0000 ;  /* 0x437c000000097802 */ /* 0x000fe20000000f00 */
[----:B--2---:R-:W-:-:S04]  /*0930*/  FADD R7, R7, -R0 ;  /* 0x8000000007077221 */ /* 0x004fc80000000000 */
[----:B------:R-:W-:-:S04]  /*0940*/  FFMA.SAT R6, R7, R8, 0.5 ;  /* 0x3f00000007067423 */ /* 0x000fc80000002008 */
[----:B------:R-:W-:-:S04]  /*0950*/  FFMA.RM R6, R6, R9, 12582913 ;  /* 0x4b40000106067423 */ /* 0x000fc80000004009 */
[----:B------:R-:W-:-:S04]  /*0960*/  FADD R10, R6, -12583039 ;  /* 0xcb40007f060a7421 */ /* 0x000fc80000000000 */
[----:B------:R-:W-:-:S04]  /*0970*/  FFMA R10, R7, 1.4426950216293334961, -R10 ;  /* 0x3fb8aa3b070a7823 */ /* 0x000fc8000000080a */
[----:B------:R-:W-:Y:S01]  /*0980*/  FFMA R7, R7, 1.925963033500011079e-08, R10 ;  /* 0x32a5706007077823 */ /* 0x000fe2000000000a */
[----:B------:R-:W-:Y:S02]  /*0990*/  SHF.L.U32 R10, R6, 0x17, RZ ;  /* 0x00000017060a7819 */ /* 0x000fe400000006ff */
[----:B------:R-:W-:-:S03]  /*09a0*/  MOV R6, R11 ;  /* 0x0000000b00067202 */ /* 0x000fc60000000f00 */
[----:B------:R-:W0:Y:S02]  /*09b0*/  MUFU.EX2 R7, R7 ;  /* 0x0000000700077308 */ /* 0x000e240000000800 */
[----:B0-----:R-:W-:Y:S01]  /*09c0*/  FMUL R10, R10, R7 ;  /* 0x000000070a0a7220 */ /* 0x001fe20000400000 */
[----:B------:R-:W-:-:S05]  /*09d0*/  MOV R7, R12 ;  /* 0x0000000c00077202 */ /* 0x000fca0000000f00 */
[----:B------:R0:W-:Y:S04]  /*09e0*/  STG.E desc[UR10][R6.64+-0x10], R10 ;  /* 0xfffff00a06007986 */ /* 0x0001e8000c10190a */
[----:B------:R-:W2:Y:S02]  /*09f0*/  LDG.E R11, desc[UR10][R4.64+-0xc] ;  /* 0xfffff40a040b7981 */ /* 0x000ea4000c1e1900 */
[----:B--2---:R-:W-:-:S04]  /*0a00*/  FADD R11, R11, -R0 ;  /* 0x800000000b0b7221 */ /* 0x004fc80000000000 */
[----:B------:R-:W-:-:S04]  /*0a10*/  FFMA.SAT R12, R11, R8, 0.5 ;  /* 0x3f0000000b0c7423 */ /* 0x000fc80000002008 */
[----:B------:R-:W-:-:S04]  /*0a20*/  FFMA.RM R12, R12, R9, 12582913 ;  /* 0x4b4000010c0c7423 */ /* 0x000fc80000004009 */
[----:B------:R-:W-:-:S04]  /*0a30*/  FADD R14, R12, -12583039 ;  /* 0xcb40007f0c0e7421 */ /* 0x000fc80000000000 */
[----:B------:R-:W-:-:S04]  /*0a40*/  FFMA R14, R11, 1.4426950216293334961, -R14 ;  /* 0x3fb8aa3b0b0e7823 */ /* 0x000fc8000000080e */
[----:B------:R-:W-:Y:S01]  /*0a50*/  FFMA R14, R11, 1.925963033500011079e-08, R14 ;  /* 0x32a570600b0e7823 */ /* 0x000fe2000000000e */
[----:B------:R-:W-:-:S05]  /*0a60*/  SHF.L.U32 R11, R12, 0x17, RZ ;  /* 0x000000170c0b7819 */ /* 0x000fca00000006ff */
[----:B------:R-:W1:Y:S02]  /*0a70*/  MUFU.EX2 R14, R14 ;  /* 0x0000000e000e7308 */ /* 0x000e640000000800 */
[----:B-1----:R-:W-:-:S05]  /*0a80*/  FMUL R11, R11, R14 ;  /* 0x0000000e0b0b7220 */ /* 0x002fca0000400000 */
        /* <DEDUP_REMOVED lines=9> */
[----:B------:R-:W2:Y:S02]  /*0b20*/  MUFU.EX2 R16, R16 ;  /* 0x0000001000107308 */ /* 0x000ea40000000800 */
[----:B--2---:R-:W-:-:S05]  /*0b30*/  FMUL R13, R13, R16 ;  /* 0x000000100d0d7220 */ /* 0x004fca0000400000 */
[----:B------:R2:W-:Y:S04]  /*0b40*/  STG.E desc[UR10][R6.64+-0x8], R13 ;  /* 0xfffff80d06007986 */ /* 0x0005e8000c10190a */
[----:B------:R-:W3:Y:S02]  /*0b50*/  LDG.E R15, desc[UR10][R4.64+-0x4] ;  /* 0xfffffc0a040f7981 */ /* 0x000ee4000c1e1900 */
[----:B---3--:R-:W-:-:S04]  /*0b60*/  FADD R15, R15, -R0 ;  /* 0x800000000f0f7221 */ /* 0x008fc80000000000 */
[----:B------:R-:W-:-:S04]  /*0b70*/  FFMA.SAT R12, R15, R8, 0.5 ;  /* 0x3f0000000f0c7423 */ /* 0x000fc80000002008 */
[----:B------:R-:W-:-:S04]  /*0b80*/  FFMA.RM R12, R12, R9, 12582913 ;  /* 0x4b4000010c0c7423 */ /* 0x000fc80000004009 */
[----:B------:R-:W-:-:S04]  /*0b90*/  FADD R14, R12, -12583039 ;  /* 0xcb40007f0c0e7421 */ /* 0x000fc80000000000 */
[----:B------:R-:W-:-:S04]  /*0ba0*/  FFMA R14, R15, 1.4426950216293334961, -R14 ;  /* 0x3fb8aa3b0f0e7823 */ /* 0x000fc8000000080e */
[----:B------:R-:W-:Y:S01]  /*0bb0*/  FFMA R14, R15, 1.925963033500011079e-08, R14 ;  /* 0x32a570600f0e7823 */ /* 0x000fe2000000000e */
[----:B------:R-:W-:-:S05]  /*0bc0*/  SHF.L.U32 R15, R12, 0x17, RZ ;  /* 0x000000170c0f7819 */ /* 0x000fca00000006ff */
[----:B------:R-:W3:Y:S02]  /*0bd0*/  MUFU.EX2 R14, R14 ;  /* 0x0000000e000e7308 */ /* 0x000ee40000000800 */
[----:B---3--:R-:W-:-:S05]  /*0be0*/  FMUL R15, R15, R14 ;  /* 0x0000000e0f0f7220 */ /* 0x008fca0000400000 */
        /* <DEDUP_REMOVED lines=34> */
[----:B------:R3:W4:Y:S01]  /*0e10*/  LDG.E R23, desc[UR10][R4.64+0xc] ;  /* 0x00000c0a04177981 */ /* 0x000722000c1e1900 */
[----:B0-----:R-:W-:Y:S01]  /*0e20*/  FADD R10, R10, R3 ;  /* 0x000000030a0a7221 */ /* 0x001fe20000000000 */
[----:B------:R-:W-:-:S03]  /*0e30*/  UIADD3 UR9, UPT, UPT, UR9, 0x8, URZ ;  /* 0x0000000809097890 */ /* 0x000fc6000fffe0ff */
[----:B------:R-:W-:Y:S01]  /*0e40*/  FADD R10, R10, R11 ;  /* 0x0000000b0a0a7221 */ /* 0x000fe20000000000 */
[----:B------:R-:W-:Y:S01]  /*0e50*/  UISETP.NE.AND UP1, UPT, UR9, URZ, UPT ;  /* 0x000000ff0900728c */ /* 0x000fe2000bf25270 */
[----:B-1----:R-:W-:Y:S02]  /*0e60*/  IADD3 R11, P0, PT, R6, 0x20, RZ ;  /* 0x00000020060b7810 */ /* 0x002fe40007f1e0ff */
[----:B------:R-:W-:Y:S01]  /*0e70*/  FADD R10, R10, R13 ;  /* 0x0000000d0a0a7221 */ /* 0x000fe20000000000 */
[----:B---3--:R-:W-:-:S03]  /*0e80*/  IADD3 R4, P1, PT, R4, 0x20, RZ ;  /* 0x0000002004047810 */ /* 0x008fc60007f3e0ff */
[----:B------:R-:W-:Y:S01]  /*0e90*/  FADD R10, R10, R15 ;  /* 0x0000000f0a0a7221 */ /* 0x000fe20000000000 */
[----:B------:R-:W-:-:S03]  /*0ea0*/  IADD3.X R5, PT, PT, RZ, R5, RZ, P1, !PT ;  /* 0x00000005ff057210 */ /* 0x000fc60000ffe4ff */
[----:B------:R-:W-:-:S04]  /*0eb0*/  FADD R10, R10, R17 ;  /* 0x000000110a0a7221 */ /* 0x000fc80000000000 */
[----:B------:R-:W-:-:S04]  /*0ec0*/  FADD R10, R10, R19 ;  /* 0x000000130a0a7221 */ /* 0x000fc80000000000 */
[----:B------:R-:W-:Y:S01]  /*0ed0*/  FADD R10, R10, R21 ;  /* 0x000000150a0a7221 */ /* 0x000fe20000000000 */
[----:B----4-:R-:W-:-:S04]  /*0ee0*/  FADD R23, R23, -R0 ;  /* 0x8000000017177221 */ /* 0x010fc80000000000 */
[----:B------:R-:W-:-:S04]  /*0ef0*/  FFMA.SAT R8, R23, R8, 0.5 ;  /* 0x3f00000017087423 */ /* 0x000fc80000002008 */
[----:B------:R-:W-:-:S04]  /*0f00*/  FFMA.RM R8, R8, R9, 12582913 ;  /* 0x4b40000108087423 */ /* 0x000fc80000004009 */
[C---:B------:R-:W-:Y:S01]  /*0f10*/  FADD R12, R8.reuse, -12583039 ;  /* 0xcb40007f080c7421 */ /* 0x040fe20000000000 */
[----:B------:R-:W-:-:S03]  /*0f20*/  SHF.L.U32 R8, R8, 0x17, RZ ;  /* 0x0000001708087819 */ /* 0x000fc600000006ff */
[----:B------:R-:W-:-:S04]  /*0f30*/  FFMA R12, R23, 1.4426950216293334961, -R12 ;  /* 0x3fb8aa3b170c7823 */ /* 0x000fc8000000080c */
[----:B------:R-:W-:-:S04]  /*0f40*/  FFMA R12, R23, 1.925963033500011079e-08, R12 ;  /* 0x32a57060170c7823 */ /* 0x000fc8000000000c */
[----:B------:R0:W1:Y:S02]  /*0f50*/  MUFU.EX2 R9, R12 ;  /* 0x0000000c00097308 */ /* 0x0000640000000800 */
[----:B0-----:R-:W-:Y:S01]  /*0f60*/  IADD3.X R12, PT, PT, RZ, R7, RZ, P0, !PT ;  /* 0x00000007ff0c7210 */ /* 0x001fe200007fe4ff */
[----:B-1----:R-:W-:-:S04]  /*0f70*/  FMUL R9, R8, R9 ;  /* 0x0000000908097220 */ /* 0x002fc80000400000 */
[----:B------:R-:W-:Y:S01]  /*0f80*/  FADD R3, R10, R9 ;  /* 0x000000090a037221 */ /* 0x000fe20000000000 */
[----:B------:R2:W-:Y:S01]  /*0f90*/  STG.E desc[UR10][R6.64+0xc], R9 ;  /* 0x00000c0906007986 */ /* 0x0005e2000c10190a */
[----:B------:R-:W-:Y:S05]  /*0fa0*/  BRA.U UP1, `(.L_x_20) ;  /* 0xfffffff901547547 */ /* 0x000fea000b83ffff */
.L_x_19:
[----:B------:R-:W-:Y:S05]  /*0fb0*/  BRA.U !UP0, `(.L_x_18) ;  /* 0x0000000908207547 */ /* 0x000fea000b800000 */
[----:B------:R-:W0:Y:S01]  /*0fc0*/  LDCU UR4, c[0x0][0x394] ;  /* 0x00007280ff0477ac */ /* 0x000e220008000800 */
[----:B------:R-:W-:Y:S02]  /*0fd0*/  UISETP.GE.U32.AND UP0, UPT, UR18, 0x4, UPT ;  /* 0x000000041200788c */ /* 0x000fe4000bf06070 */
[----:B0-----:R-:W-:-:S04]  /*0fe0*/  ULOP3.LUT UR5, UR4, 0x3, URZ, 0xc0, !UPT ;  /* 0x0000000304057892 */ /* 0x001fc8000f8ec0ff */
[----:B------:R-:W-:-:S03]  /*0ff0*/  UISETP.NE.AND UP1, UPT, UR5, URZ, UPT ;  /* 0x000000ff0500728c */ /* 0x000fc6000bf25270 */
[----:B------:R-:W-:Y:S08]  /*1000*/  BRA.U !UP0, `(.L_x_21) ;  /* 0x0000000508047547 */ /* 0x000ff0000b800000 */
[----:B--2---:R-:W0:Y:S01]  /*1010*/  LDC.64 R6, c[0x0][0x380] ;  /* 0x0000e000ff067b82 */ /* 0x004e220000000a00 */
[----:B------:R-:W-:Y:S01]  /*1020*/  IADD3 R13, PT, PT, R2, UR17, RZ ;  /* 0x00000011020d7c10 */ /* 0x000fe2000fffe0ff */
[----:B------:R-:W-:Y:S01]  /*1030*/  HFMA2 R9, -RZ, RZ, 3.7421875, 0 ;  /* 0x437c0000ff097431 */ /* 0x000fe200000001ff */
[----:B------:R-:W-:Y:S01]  /*1040*/  MOV R8, 0x3bbb989d ;  /* 0x3bbb989d00087802 */ /* 0x000fe20000000f00 */
[----:B------:R-:W1:Y:S02]  /*1050*/  LDCU.128 UR12, c[0x0][0x380] ;  /* 0x00007000ff0c77ac */ /* 0x000e640008000c00 */
[----:B0-----:R-:W-:-:S06]  /*1060*/  IMAD.WIDE.U32 R6, R13, 0x4, R6 ;  /* 0x000000040d067825 */ /* 0x001fcc00078e0006 */
[----:B------:R-:W2:Y:S01]  /*1070*/  LDG.E R7, desc[UR10][R6.64] ;  /* 0x0000000a06077981 */ /* 0x000ea2000c1e1900 */
[----:B------:R-:W-:-:S04]  /*1080*/  IADD3 R16, P0, PT, R2, UR17, RZ ;  /* 0x0000001102107c10 */ /* 0x000fc8000ff1e0ff */
[C---:B------:R-:W-:Y:S01]  /*1090*/  SHF.L.U32 R15, R16.reuse, 0x2, RZ ;  /* 0x00000002100f7819 */ /* 0x040fe200000006ff */
[----:B--2---:R-:W-:Y:S01]  /*10a0*/  FADD R11, R7, -R0 ;  /* 0x80000000070b7221 */ /* 0x004fe20000000000 */
[----:B------:R-:W-:Y:S02]  /*10b0*/  IADD3.X R7, PT, PT, RZ, RZ, RZ, P0, !PT ;  /* 0x000000ffff077210 */ /* 0x000fe400007fe4ff */
[----:B-1----:R-:W-:Y:S01]  /*10c0*/  IADD3 R6, P0, PT, R15, UR12, RZ ;  /* 0x0000000c0f067c10 */ /* 0x002fe2000ff1e0ff */
[----:B------:R-:W-:Y:S01]  /*10d0*/  FFMA.SAT R4, R11, R8, 0.5 ;  /* 0x3f0000000b047423 */ /* 0x000fe20000002008 */
[----:B------:R-:W-:-:S03]  /*10e0*/  SHF.L.U64.HI R16, R16, 0x2, R7 ;  /* 0x0000000210107819 */ /* 0x000fc60000010207 */
[----:B------:R-:W-:Y:S01]  /*10f0*/  FFMA.RM R10, R4, R9, 12582913 ;  /* 0x4b400001040a7423 */ /* 0x000fe20000004009 */
[----:B------:R-:W-:Y:S01]  /*1100*/  IADD3.X R7, PT, PT, R16, UR13, RZ, P0, !PT ;  /* 0x0000000d10077c10 */ /* 0x000fe200087fe4ff */
[----:B------:R-:W0:Y:S02]  /*1110*/  LDC.64 R4, c[0x0][0x388] ;  /* 0x0000e200ff047b82 */ /* 0x000e240000000a00 */
[C---:B------:R-:W-:Y:S01]  /*1120*/  FADD R12, R10.reuse, -12583039 ;  /* 0xcb40007f0a0c7421 */ /* 0x040fe20000000000 */
[----:B------:R-:W-:-:S03]  /*1130*/  SHF.L.U32 R10, R10, 0x17, RZ ;  /* 0x000000170a0a7819 */ /* 0x000fc600000006ff */
[----:B------:R-:W-:-:S04]  /*1140*/  FFMA R12, R11, 1.4426950216293334961, -R12 ;  /* 0x3fb8aa3b0b0c7823 */ /* 0x000fc8000000080c */
[----:B------:R-:W-:-:S06]  /*1150*/  FFMA R11, R11, 1.925963033500011079e-08, R12 ;  /* 0x32a570600b0b7823 */ /* 0x000fcc000000000c */
[----:B------:R-:W1:Y:S01]  /*1160*/  MUFU.EX2 R11, R11 ;  /* 0x0000000b000b7308 */ /* 0x000e620000000800 */
[----:B0-----:R-:W-:-:S04]  /*1170*/  IMAD.WIDE.U32 R12, R13, 0x4, R4 ;  /* 0x000000040d0c7825 */ /* 0x001fc800078e0004 */
[----:B-1----:R-:W-:-:S05]  /*1180*/  FMUL R10, R10, R11 ;  /* 0x0000000b0a0a7220 */ /* 0x002fca0000400000 */
[----:B------:R0:W-:Y:S04]  /*1190*/  STG.E desc[UR10][R12.64], R10 ;  /* 0x0000000a0c007986 */ /* 0x0001e8000c10190a */
[----:B------:R-:W2:Y:S02]  /*11a0*/  LDG.E R5, desc[UR10][R6.64+0x4] ;  /* 0x0000040a06057981 */ /* 0x000ea4000c1e1900 */
[----:B--2---:R-:W-:-:S04]  /*11b0*/  FADD R5, R5, -R0 ;  /* 0x8000000005057221 */ /* 0x004fc80000000000 */
[----:B------:R-:W-:-:S04]  /*11c0*/  FFMA.SAT R4, R5, R8, 0.5 ;  /* 0x3f00000005047423 */ /* 0x000fc80000002008 */
[----:B------:R-:W-:-:S04]  /*11d0*/  FFMA.RM R11, R4, R9, 12582913 ;  /* 0x4b400001040b7423 */ /* 0x000fc80000004009 */
[C---:B------:R-:W-:Y:S01]  /*11e0*/  FADD R4, R11.reuse, -12583039 ;  /* 0xcb40007f0b047421 */ /* 0x040fe20000000000 */
[----:B------:R-:W-:-:S03]  /*11f0*/  SHF.L.U32 R11, R11, 0x17, RZ ;  /* 0x000000170b0b7819 */ /* 0x000fc600000006ff */
[----:B------:R-:W-:-:S04]  /*1200*/  FFMA R4, R5, 1.4426950216293334961, -R4 ;  /* 0x3fb8aa3b05047823 */ /* 0x000fc80000000804 */
[----:B------:R-:W-:Y:S01]  /*1210*/  FFMA R14, R5, 1.925963033500011079e-08, R4 ;  /* 0x32a57060050e7823 */ /* 0x000fe20000000004 */
[----:B------:R-:W-:-:S04]  /*1220*/  IADD3 R4, P0, PT, R15, UR14, RZ ;  /* 0x0000000e0f047c10 */ /* 0x000fc8000ff1e0ff */
[----:B------:R-:W-:Y:S01]  /*1230*/  IADD3.X R5, PT, PT, R16, UR15, RZ, P0, !PT ;  /* 0x0000000f10057c10 */ /* 0x000fe200087fe4ff */
[----:B------:R-:W1:Y:S02]  /*1240*/  MUFU.EX2 R14, R14 ;  /* 0x0000000e000e7308 */ /* 0x000e640000000800 */
[----:B-1----:R-:W-:-:S05]  /*1250*/  FMUL R11, R11, R14 ;  /* 0x0000000e0b0b7220 */ /* 0x002fca0000400000 */
[----:B------:R1:W-:Y:S04]  /*1260*/  STG.E desc[UR10][R4.64+0x4], R11 ;  /* 0x0000040b04007986 */ /* 0x0003e8000c10190a */
[----:B0-----:R-:W2:Y:S02]  /*1270*/  LDG.E R13, desc[UR10][R6.64+0x8] ;  /* 0x0000080a060d7981 */ /* 0x001ea4000c1e1900 */
[----:B--2---:R-:W-:-:S04]  /*1280*/  FADD R13, R13, -R0 ;  /* 0x800000000d0d7221 */ /* 0x004fc80000000000 */
[----:B------:R-:W-:-:S04]  /*1290*/  FFMA.SAT R12, R13, R8, 0.5 ;  /* 0x3f0000000d0c7423 */ /* 0x000fc80000002008 */
[----:B------:R-:W-:-:S04]  /*12a0*/  FFMA.RM R12, R12, R9, 12582913 ;  /* 0x4b4000010c0c7423 */ /* 0x000fc80000004009 */
[C---:B------:R-:W-:Y:S01]  /*12b0*/  FADD R16, R12.reuse, -12583039 ;  /* 0xcb40007f0c107421 */ /* 0x040fe20000000000 */
[----:B------:R-:W-:-:S03]  /*12c0*/  SHF.L.U32 R12, R12, 0x17, RZ ;  /* 0x000000170c0c7819 */ /* 0x000fc600000006ff */
[----:B------:R-:W-:-:S04]  /*12d0*/  FFMA R16, R13, 1.4426950216293334961, -R16 ;  /* 0x3fb8aa3b0d107823 */ /* 0x000fc80000000810 */
[----:B------:R-:W-:-:S04]  /*12e0*/  FFMA R16, R13, 1.925963033500011079e-08, R16 ;  /* 0x32a570600d107823 */ /* 0x000fc80000000010 */
[----:B------:R-:W0:Y:S02]  /*12f0*/  MUFU.EX2 R13, R16 ;  /* 0x00000010000d7308 */ /* 0x000e240000000800 */
[----:B0-----:R-:W-:-:S05]  /*1300*/  FMUL R13, R12, R13 ;  /* 0x0000000d0c0d7220 */ /* 0x001fca0000400000 */
[----:B------:R1:W-:Y:S04]  /*1310*/  STG.E desc[UR10][R4.64+0x8], R13 ;  /* 0x0000080d04007986 */ /* 0x0003e8000c10190a */
[----:B------:R-:W2:Y:S01]  /*1320*/  LDG.E R7, desc[UR10][R6.64+0xc] ;  /* 0x00000c0a06077981 */ /* 0x000ea2000c1e1900 */
[----:B------:R-:W-:Y:S01]  /*1330*/  FADD R10, R3, R10 ;  /* 0x0000000a030a7221 */ /* 0x000fe20000000000 */
[----:B------:R-:W-:-:S03]  /*1340*/  IADD3 R2, PT, PT, R2, 0x4, RZ ;  /* 0x0000000402027810 */ /* 0x000fc60007ffe0ff */
[----:B------:R-:W-:-:S04]  /*1350*/  FADD R10, R10, R11 ;  /* 0x0000000b0a0a7221 */ /* 0x000fc80000000000 */
[----:B------:R-:W-:Y:S01]  /*1360*/  FADD R10, R10, R13 ;  /* 0x0000000d0a0a7221 */ /* 0x000fe20000000000 */
        /* <DEDUP_REMOVED lines=8> */
[----:B0-----:R-:W-:-:S04]  /*13f0*/  FMUL R9, R8, R9 ;  /* 0x0000000908097220 */ /* 0x001fc80000400000 */
[----:B------:R-:W-:Y:S01]  /*1400*/  FADD R3, R10, R9 ;  /* 0x000000090a037221 */ /* 0x000fe20000000000 */
[----:B------:R1:W-:Y:S06]  /*1410*/  STG.E desc[UR10][R4.64+0xc], R9 ;  /* 0x00000c0904007986 */ /* 0x0003ec000c10190a */
.L_x_21:
[----:B------:R-:W-:Y:S05]  /*1420*/  BRA.U !UP1, `(.L_x_18) ;  /* 0x0000000509047547 */ /* 0x000fea000b800000 */
[----:B------:R-:W-:Y:S02]  /*1430*/  UISETP.NE.AND UP0, UPT, UR5, 0x1, UPT ;  /* 0x000000010500788c */ /* 0x000fe4000bf05270 */
[----:B------:R-:W-:-:S04]  /*1440*/  ULOP3.LUT UR4, UR4, 0x1, URZ, 0xc0, !UPT ;  /* 0x0000000104047892 */ /* 0x000fc8000f8ec0ff */
[----:B------:R-:W-:-:S03]  /*1450*/  UISETP.NE.U32.AND UP1, UPT, UR4, 0x1, UPT ;  /* 0x000000010400788c */ /* 0x000fc6000bf25070 */
[----:B------:R-:W-:Y:S08]  /*1460*/  BRA.U !UP0, `(.L_x_22) ;  /* 0x0000000108a47547 */ /* 0x000ff0000b800000 */
[----:B-1----:R-:W0:Y:S01]  /*1470*/  LDC.64 R4, c[0x0][0x380] ;  /* 0x0000e000ff047b82 */ /* 0x002e220000000a00 */
[----:B--2---:R-:W-:Y:S01]  /*1480*/  IADD3 R13, PT, PT, R2, UR17, RZ ;  /* 0x00000011020d7c10 */ /* 0x004fe2000fffe0ff */
[----:B------:R-:W-:Y:S01]  /*1490*/  HFMA2 R12, -RZ, RZ, 3.7421875, 0 ;  /* 0x437c0000ff0c7431 */ /* 0x000fe200000001ff */
[----:B------:R-:W-:Y:S01]  /*14a0*/  MOV R15, 0x3bbb989d ;  /* 0x3bbb989d000f7802 */ /* 0x000fe20000000f00 */
[----:B------:R-:W1:Y:S02]  /*14b0*/  LDCU.128 UR4, c[0x0][0x380] ;  /* 0x00007000ff0477ac */ /* 0x000e640008000c00 */
[----:B0-----:R-:W-:-:S06]  /*14c0*/  IMAD.WIDE.U32 R6, R13, 0x4, R4 ;  /* 0x000000040d067825 */ /* 0x001fcc00078e0004 */
[----:B------:R0:W2:Y:S02]  /*14d0*/  LDG.E R7, desc[UR10][R6.64] ;  /* 0x0000000a06077981 */ /* 0x0000a4000c1e1900 */
[----:B0-----:R-:W-:-:S04]  /*14e0*/  IADD3 R6, P0, PT, R2, UR17, RZ ;  /* 0x0000001102067c10 */ /* 0x001fc8000ff1e0ff */
[----:B------:R-:W-:Y:S01]  /*14f0*/  SHF.L.U32 R16, R6, 0x2, RZ ;  /* 0x0000000206107819 */ /* 0x000fe200000006ff */
[----:B--2---:R-:W-:Y:S01]  /*1500*/  FADD R8, R7, -R0 ;  /* 0x8000000007087221 */ /* 0x004fe20000000000 */
[----:B------:R-:W-:-:S03]  /*1510*/  IADD3.X R7, PT, PT, RZ, RZ, RZ, P0, !PT ;  /* 0x000000ffff077210 */ /* 0x000fc600007fe4ff */
[----:B------:R-:W-:Y:S01]  /*1520*/  FFMA.SAT R4, R8, R15, 0.5 ;  /* 0x3f00000008047423 */ /* 0x000fe2000000200f */
[----:B------:R-:W-:Y:S02]  /*1530*/  SHF.L.U64.HI R14, R6, 0x2, R7 ;  /* 0x00000002060e7819 */ /* 0x000fe40000010207 */
[----:B-1----:R-:W-:Y:S01]  /*1540*/  IADD3 R6, P0, PT, R16, UR4, RZ ;  /* 0x0000000410067c10 */ /* 0x002fe2000ff1e0ff */
[----:B------:R-:W-:Y:S02]  /*1550*/  FFMA.RM R9, R4, R12, 12582913 ;  /* 0x4b40000104097423 */ /* 0x000fe4000000400c */
[----:B------:R-:W0:Y:S01]  /*1560*/  LDC.64 R4, c[0x0][0x388] ;  /* 0x0000e200ff047b82 */ /* 0x000e220000000a00 */
[----:B------:R-:W-:Y:S01]  /*1570*/  IADD3.X R7, PT, PT, R14, UR5, RZ, P0, !PT ;  /* 0x000000050e077c10 */ /* 0x000fe200087fe4ff */
[C---:B------:R-:W-:Y:S01]  /*1580*/  FADD R11, R9.reuse, -12583039 ;  /* 0xcb40007f090b7421 */ /* 0x040fe20000000000 */
[----:B------:R-:W-:-:S03]  /*1590*/  SHF.L.U32 R9, R9, 0x17, RZ ;  /* 0x0000001709097819 */ /* 0x000fc600000006ff */
[----:B------:R-:W-:-:S04]  /*15a0*/  FFMA R11, R8, 1.4426950216293334961, -R11 ;  /* 0x3fb8aa3b080b7823 */ /* 0x000fc8000000080b */
[----:B------:R-:W-:-:S04]  /*15b0*/  FFMA R11, R8, 1.925963033500011079e-08, R11 ;  /* 0x32a57060080b7823 */ /* 0x000fc8000000000b */
[----:B------:R-:W1:Y:S01]  /*15c0*/  MUFU.EX2 R8, R11 ;  /* 0x0000000b00087308 */ /* 0x000e620000000800 */
[----:B0-----:R-:W-:-:S04]  /*15d0*/  IMAD.WIDE.U32 R4, R13, 0x4, R4 ;  /* 0x000000040d047825 */ /* 0x001fc800078e0004 */
[----:B-1----:R-:W-:-:S05]  /*15e0*/  FMUL R10, R9, R8 ;  /* 0x00000008090a7220 */ /* 0x002fca0000400000 */
[----:B------:R0:W-:Y:S04]  /*15f0*/  STG.E desc[UR10][R4.64], R10 ;  /* 0x0000000a04007986 */ /* 0x0001e8000c10190a */
[----:B------:R-:W2:Y:S01]  /*1600*/  LDG.E R7, desc[UR10][R6.64+0x4] ;  /* 0x0000040a06077981 */ /* 0x000ea2000c1e1900 */
[----:B------:R-:W-:Y:S01]  /*1610*/  FADD R3, R3, R10 ;  /* 0x0000000a03037221 */ /* 0x000fe20000000000 */
[----:B------:R-:W-:Y:S01]  /*1620*/  IADD3 R2, PT, PT, R2, 0x2, RZ ;  /* 0x0000000202027810 */ /* 0x000fe20007ffe0ff */
        /* <DEDUP_REMOVED lines=10> */
[----:B-1----:R-:W-:-:S04]  /*16d0*/  FMUL R12, R12, R11 ;  /* 0x0000000b0c0c7220 */ /* 0x002fc80000400000 */
[----:B------:R-:W-:Y:S01]  /*16e0*/  FADD R3, R3, R12 ;  /* 0x0000000c03037221 */ /* 0x000fe20000000000 */
[----:B------:R0:W-:Y:S06]  /*16f0*/  STG.E desc[UR10][R8.64+0x4], R12 ;  /* 0x0000040c08007986 */ /* 0x0001ec000c10190a */
.L_x_22:
[----:B------:R-:W-:Y:S05]  /*1700*/  BRA.U UP1, `(.L_x_18) ;  /* 0x00000001014c7547 */ /* 0x000fea000b800000 */
[----:B01----:R-:W0:Y:S01]  /*1710*/  LDC.64 R4, c[0x0][0x380] ;  /* 0x0000e000ff047b82 */ /* 0x003e220000000a00 */
[----:B--2---:R-:W-:-:S05]  /*1720*/  IADD3 R9, PT, PT, R2, UR17, RZ ;  /* 0x0000001102097c10 */ /* 0x004fca000fffe0ff */
[----:B0-----:R-:W-:-:S06]  /*1730*/  IMAD.WIDE.U32 R4, R9, 0x4, R4 ;  /* 0x0000000409047825 */ /* 0x001fcc00078e0004 */
[----:B------:R-:W2:Y:S01]  /*1740*/  LDG.E R5, desc[UR10][R4.64] ;  /* 0x0000000a04057981 */ /* 0x000ea2000c1e1900 */
[----:B------:R-:W-:Y:S01]  /*1750*/  HFMA2 R11, -RZ, RZ, 3.7421875, 0 ;  /* 0x437c0000ff0b7431 */ /* 0x000fe200000001ff */
[----:B------:R-:W-:Y:S01]  /*1760*/  MOV R7, 0x3bbb989d ;  /* 0x3bbb989d00077802 */ /* 0x000fe20000000f00 */
[----:B--2---:R-:W-:-:S04]  /*1770*/  FADD R0, R5, -R0 ;  /* 0x8000000005007221 */ /* 0x004fc80000000000 */
[----:B------:R-:W-:Y:S02]  /*1780*/  FFMA.SAT R2, R0, R7, 0.5 ;  /* 0x3f00000000027423 */ /* 0x000fe40000002007 */
[----:B------:R-:W0:Y:S02]  /*1790*/  LDC.64 R6, c[0x0][0x388] ;  /* 0x0000e200ff067b82 */ /* 0x000e240000000a00 */
[----:B------:R-:W-:-:S04]  /*17a0*/  FFMA.RM R2, R2, R11, 12582913 ;  /* 0x4b40000102027423 */ /* 0x000fc8000000400b */
[C---:B------:R-:W-:Y:S01]  /*17b0*/  FADD R11, R2.reuse, -12583039 ;  /* 0xcb40007f020b7421 */ /* 0x040fe20000000000 */
[----:B------:R-:W-:-:S03]  /*17c0*/  SHF.L.U32 R2, R2, 0x17, RZ ;  /* 0x0000001702027819 */ /* 0x000fc600000006ff */
[----:B------:R-:W-:-:S04]  /*17d0*/  FFMA R11, R0, 1.4426950216293334961, -R11 ;  /* 0x3fb8aa3b000b7823 */ /* 0x000fc8000000080b */
[----:B------:R-:W-:-:S06]  /*17e0*/  FFMA R11, R0, 1.925963033500011079e-08, R11 ;  /* 0x32a57060000b7823 */ /* 0x000fcc000000000b */
[----:B------:R-:W1:Y:S01]  /*17f0*/  MUFU.EX2 R11, R11 ;  /* 0x0000000b000b7308 */ /* 0x000e620000000800 */
[----:B0-----:R-:W-:-:S04]  /*1800*/  IMAD.WIDE.U32 R4, R9, 0x4, R6 ;  /* 0x0000000409047825 */ /* 0x001fc800078e0006 */
[----:B-1----:R-:W-:-:S04]  /*1810*/  FMUL R2, R2, R11 ;  /* 0x0000000b02027220 */ /* 0x002fc80000400000 */
[----:B------:R-:W-:Y:S01]  /*1820*/  FADD R3, R3, R2 ;  /* 0x0000000203037221 */ /* 0x000fe20000000000 */
[----:B------:R3:W-:Y:S06]  /*1830*/  STG.E desc[UR10][R4.64], R2 ;  /* 0x0000000204007986 */ /* 0x0007ec000c10190a */
.L_x_18:
[----:B--2---:R-:W2:Y:S02]  /*1840*/  LDC R6, c[0x0][0x394] ;  /* 0x0000e500ff067b82 */ /* 0x004ea40000000800 */
[----:B--2---:R-:W-:-:S13]  /*1850*/  ISETP.GE.AND P0, PT, R6, 0x1, PT ;  /* 0x000000010600780c */ /* 0x004fda0003f06270 */
[----:B------:R-:W-:Y:S05]  /*1860*/  @!P0 EXIT ;  /* 0x000000000000894d */ /* 0x000fea0003800000 */
[C---:B------:R-:W-:Y:S01]  /*1870*/  ISETP.GE.U32.AND P0, PT, R6.reuse, 0x10, PT ;  /* 0x000000100600780c */ /* 0x040fe20003f06070 */
[C---:B---3--:R-:W-:Y:S01]  /*1880*/  IMAD R2, R6.reuse, UR16, RZ ;  /* 0x0000001006027c24 */ /* 0x048fe2000f8e02ff */
[----:B0-----:R-:W-:Y:S02]  /*1890*/  LOP3.LUT R8, R6, 0xf, RZ, 0xc0, !PT ;  /* 0x0000000f06087812 */ /* 0x001fe400078ec0ff */
[----:B------:R-:W-:-:S09]  /*18a0*/  MOV R7, RZ ;  /* 0x000000ff00077202 */ /* 0x000fd20000000f00 */
[----:B------:R-:W-:Y:S05]  /*18b0*/  @!P0 BRA `(.L_x_23) ;  /* 0x0000000c00908947 */ /* 0x000fea0003800000 */
[----:B-1----:R-:W0:Y:S01]  /*18c0*/  LDC.64 R4, c[0x0][0x388] ;  /* 0x0000e200ff047b82 */ /* 0x002e220000000a00 */
[----:B------:R-:W-:-:S04]  /*18d0*/  LOP3.LUT R7, R6, 0x7ffffff0, RZ, 0xc0, !PT ;  /* 0x7ffffff006077812 */ /* 0x000fc800078ec0ff */
[----:B------:R-:W-:Y:S01]  /*18e0*/  IADD3 R6, PT, PT, -R7, RZ, RZ ;  /* 0x000000ff07067210 */ /* 0x000fe20007ffe1ff */
[----:B0-----:R-:W-:-:S03]  /*18f0*/  IMAD.WIDE.U32 R4, R2, 0x4, R4 ;  /* 0x0000000402047825 */ /* 0x001fc600078e0004 */
[----:B------:R-:W-:-:S04]  /*1900*/  IADD3 R0, P0, PT, R4, 0x20, RZ ;  /* 0x0000002004007810 */ /* 0x000fc80007f1e0ff */
[----:B------:R-:W-:-:S09]  /*1910*/  IADD3.X R9, PT, PT, RZ, R5, RZ, P0, !PT ;  /* 0x00000005ff097210 */ /* 0x000fd200007fe4ff */
.L_x_40:
[----:B0-----:R-:W-:Y:S02]  /*1920*/  MOV R4, R0 ;  /* 0x0000000000047202 */ /* 0x001fe40000000f00 */
[----:B------:R-:W-:-:S05]  /*1930*/  MOV R5, R9 ;  /* 0x0000000900057202 */ /* 0x000fca0000000f00 */
[----:B------:R-:W2:Y:S01]  /*1940*/  LDG.E R0, desc[UR10][R4.64+-0x20] ;  /* 0xffffe00a04007981 */ /* 0x000ea2000c1e1900 */
[----:B------:R-:W0:Y:S01]  /*1950*/  MUFU.RCP R10, R3 ;  /* 0x00000003000a7308 */ /* 0x000e220000001000 */
[----:B------:R-:W-:-:S04]  /*1960*/  IADD3 R6, PT, PT, R6, 0x10, RZ ;  /* 0x0000001006067810 */ /* 0x000fc80007ffe0ff */
[----:B------:R-:W-:Y:S01]  /*1970*/  ISETP.NE.AND P2, PT, R6, RZ, PT ;  /* 0x000000ff0600720c */ /* 0x000fe20003f45270 */
[----:B0-----:R-:W-:-:S04]  /*1980*/  FFMA R9, R10, -R3, 1 ;  /* 0x3f8000000a097423 */ /* 0x001fc80000000803 */
[----:B------:R-:W-:Y:S01]  /*1990*/  FFMA R9, R10, R9, R10 ;  /* 0x000000090a097223 */ /* 0x000fe2000000000a */
[----:B--2---:R-:W0:Y:S03]  /*19a0*/  FCHK P0, R0, R3 ;  /* 0x0000000300007302 */ /* 0x004e260000000000 */
[----:B------:R-:W-:-:S04]  /*19b0*/  FFMA R10, R0, R9, RZ ;  /* 0x00000009000a7223 */ /* 0x000fc800000000ff */
[----:B------:R-:W-:-:S04]  /*19c0*/  FFMA R11, R10, -R3, R0 ;  /* 0x800000030a0b7223 */ /* 0x000fc80000000000 */
[----:B------:R-:W-:Y:S01]  /*19d0*/  FFMA R9, R9, R11, R10 ;  /* 0x0000000b09097223 */ /* 0x000fe2000000000a */
[----:B0-----:R-:W-:Y:S06]  /*19e0*/  @!P0 BRA `(.L_x_24) ;  /* 0x00000000000c8947 */ /* 0x001fec0003800000 */
[----:B------:R-:W-:-:S07]  /*19f0*/  MOV R12, 0x1a10 ;  /* 0x00001a10000c7802 */ /* 0x000fce0000000f00 */
[----:B------:R-:W-:Y:S05]  /*1a00*/  CALL.REL.NOINC `($__internal_0_$__cuda_sm3x_div_rn_noftz_f32_slowpath) ;  /* 0x0000001800a47944 */ /* 0x000fea0003c00000 */
[----:B------:R-:W-:-:S07]  /*1a10*/  MOV R9, R11 ;  /* 0x0000000b00097202 */ /* 0x000fce0000000f00 */
.L_x_24:
[----:B------:R-:W2:Y:S01]  /*1a20*/  LDG.E R13, desc[UR10][R4.64+-0x1c] ;  /* 0xffffe40a040d7981 */ /* 0x000ea2000c1e1900 */
[----:B------:R-:W0:Y:S03]  /*1a30*/  MUFU.RCP R0, R3 ;  /* 0x0000000300007308 */ /* 0x000e260000001000 */
[----:B------:R1:W-:Y:S01]  /*1a40*/  STG.E desc[UR10][R4.64+-0x20], R9 ;  /* 0xffffe00904007986 */ /* 0x0003e2000c10190a */
[----:B0-----:R-:W-:-:S04]  /*1a50*/  FFMA R11, R0, -R3, 1 ;  /* 0x3f800000000b7423 */ /* 0x001fc80000000803 */
[----:B------:R-:W-:Y:S01]  /*1a60*/  FFMA R0, R0, R11, R0 ;  /* 0x0000000b00007223 */ /* 0x000fe20000000000 */
[----:B--2---:R-:W0:Y:S03]  /*1a70*/  FCHK P0, R13, R3 ;  /* 0x000000030d007302 */ /* 0x004e260000000000 */
[----:B------:R-:W-:-:S04]  /*1a80*/  FFMA R10, R0, R13, RZ ;  /* 0x0000000d000a7223 */ /* 0x000fc800000000ff */
[----:B------:R-:W-:-:S04]  /*1a90*/  FFMA R11, R10, -R3, R13 ;  /* 0x800000030a0b7223 */ /* 0x000fc8000000000d */
[----:B------:R-:W-:Y:S01]  /*1aa0*/  FFMA R11, R0, R11, R10 ;  /* 0x0000000b000b7223 */ /* 0x000fe2000000000a */
[----:B01----:R-:W-:Y:S06]  /*1ab0*/  @!P0 BRA `(.L_x_25) ;  /* 0x00000000000c8947 */ /* 0x003fec0003800000 */
[----:B------:R-:W-:Y:S02]  /*1ac0*/  MOV R0, R13 ;  /* 0x0000000d00007202 */ /* 0x000fe40000000f00 */
[----:B------:R-:W-:-:S07]  /*1ad0*/  MOV R12, 0x1af0 ;  /* 0x00001af0000c7802 */ /* 0x000fce0000000f00 */
[----:B------:R-:W-:Y:S05]  /*1ae0*/  CALL.REL.NOINC `($__internal_0_$__cuda_sm3x_div_rn_noftz_f32_slowpath) ;  /* 0x00000018006c7944 */ /* 0x000fea0003c00000 */
.L_x_25:
        /* <DEDUP_REMOVED lines=13> */
[----:B------:R-:W-:-:S07]  /*1bc0*/  MOV R9, R11 ;  /* 0x0000000b00097202 */ /* 0x000fce0000000f00 */
.L_x_26:
        /* <DEDUP_REMOVED lines=13> */
.L_x_27:
        /* <DEDUP_REMOVED lines=14> */
.L_x_28:
        /* <DEDUP_REMOVED lines=13> */
.L_x_29:
        /* <DEDUP_REMOVED lines=14> */
.L_x_30:
        /* <DEDUP_REMOVED lines=13> */
.L_x_31:
        /* <DEDUP_REMOVED lines=14> */
.L_x_32:
        /* <DEDUP_REMOVED lines=13> */
.L_x_33:
        /* <DEDUP_REMOVED lines=14> */
.L_x_34:
        /* <DEDUP_REMOVED lines=13> */
.L_x_35:
        /* <DEDUP_REMOVED lines=14> */
.L_x_36:
        /* <DEDUP_REMOVED lines=13> */
.L_x_37:
        /* <DEDUP_REMOVED lines=14> */
.L_x_38:
        /* <DEDUP_REMOVED lines=13> */
.L_x_39:
[----:B------:R0:W-:Y:S01]  /*26c0*/  STG.E desc[UR10][R4.64+0x1c], R11 ;  /* 0x00001c0b04007986 */ /* 0x0001e2000c10190a */
[----:B------:R-:W-:-:S04]  /*26d0*/  IADD3 R0, P0, PT, R4, 0x40, RZ ;  /* 0x0000004004007810 */ /* 0x000fc80007f1e0ff */
[----:B------:R-:W-:Y:S01]  /*26e0*/  IADD3.X R9, PT, PT, RZ, R5, RZ, P0, !PT ;  /* 0x00000005ff097210 */ /* 0x000fe200007fe4ff */
[----:B------:R-:W-:Y:S08]  /*26f0*/  @P2 BRA `(.L_x_40) ;  /* 0xfffffff000882947 */ /* 0x000ff0000383ffff */
.L_x_23:
[----:B------:R-:W-:-:S13]  /*2700*/  ISETP.NE.AND P0, PT, R8, RZ, PT ;  /* 0x000000ff0800720c */ /* 0x000fda0003f05270 */
[----:B------:R-:W-:Y:S05]  /*2710*/  @!P0 EXIT ;  /* 0x000000000000894d */ /* 0x000fea0003800000 */
[----:B------:R-:W2:Y:S01]  /*2720*/  LDCU UR4, c[0x0][0x394] ;  /* 0x00007280ff0477ac */ /* 0x000ea20008000800 */
[----:B------:R-:W-:Y:S01]  /*2730*/  ISETP.GE.U32.AND P0, PT, R8, 0x8, PT ;  /* 0x000000080800780c */ /* 0x000fe20003f06070 */
[----:B--2---:R-:W-:-:S12]  /*2740*/  ULOP3.LUT UR4, UR4, 0x7, URZ, 0xc0, !UPT ;  /* 0x0000000704047892 */ /* 0x004fd8000f8ec0ff */
[----:B------:R-:W-:Y:S05]  /*2750*/  @!P0 BRA `(.L_x_41) ;  /* 0x0000000400d48947 */ /* 0x000fea0003800000 */
[----:B-1----:R-:W1:Y:S01]  /*2760*/  LDC.64 R8, c[0x0][0x388] ;  /* 0x0000e200ff087b82 */ /* 0x002e620000000a00 */
[----:B0-----:R-:W-:-:S05]  /*2770*/  IADD3 R5, PT, PT, R2, R7, RZ ;  /* 0x0000000702057210 */ /* 0x001fca0007ffe0ff */
[----:B-1----:R-:W-:-:S05]  /*2780*/  IMAD.WIDE.U32 R8, R5, 0x4, R8 ;  /* 0x0000000405087825 */ /* 0x002fca00078e0008 */
[----:B------:R-:W2:Y:S01]  /*2790*/  LDG.E R13, desc[UR10][R8.64] ;  /* 0x0000000a080d7981 */ /* 0x000ea2000c1e1900 */
[----:B------:R-:W0:Y:S02]  /*27a0*/  MUFU.RCP R0, R3 ;  /* 0x0000000300007308 */ /* 0x000e240000001000 */
[----:B0-----:R-:W-:-:S04]  /*27b0*/  FFMA R5, R0, -R3, 1 ;  /* 0x3f80000000057423 */ /* 0x001fc80000000803 */
[----:B------:R-:W-:Y:S02]  /*27c0*/  FFMA R0, R0, R5, R0 ;  /* 0x0000000500007223 */ /* 0x000fe40000000000 */
[----:B--2---:R-:W0:Y:S02]  /*27d0*/  FCHK P0, R13, R3 ;  /* 0x000000030d007302 */ /* 0x004e240000000000 */
[----:B------:R-:W-:-:S04]  /*27e0*/  FFMA R4, R0, R13, RZ ;  /* 0x0000000d00047223 */ /* 0x000fc800000000ff */
[----:B------:R-:W-:-:S04]  /*27f0*/  FFMA R5, R4, -R3, R13 ;  /* 0x8000000304057223 */ /* 0x000fc8000000000d */
[----:B------:R-:W-:Y:S01]  /*2800*/  FFMA R11, R0, R5, R4 ;  /* 0x00000005000b7223 */ /* 0x000fe20000000004 */
[----:B0-----:R-:W-:Y:S06]  /*2810*/  @!P0 BRA `(.L_x_42) ;  /* 0x00000000000c8947 */ /* 0x001fec0003800000 */
[----:B------:R-:W-:Y:S02]  /*2820*/  MOV R0, R13 ;  /* 0x0000000d00007202 */ /* 0x000fe40000000f00 */
[----:B------:R-:W-:-:S07]  /*2830*/  MOV R12, 0x2850 ;  /* 0x00002850000c7802 */ /* 0x000fce0000000f00 */
[----:B------:R-:W-:Y:S05]  /*2840*/  CALL.REL.NOINC `($__internal_0_$__cuda_sm3x_div_rn_noftz_f32_slowpath) ;  /* 0x0000000c00147944 */ /* 0x000fea0003c00000 */
.L_x_42:
[----:B------:R-:W0:Y:S01]  /*2850*/  LDC.64 R12, c[0x0][0x388] ;  /* 0x0000e200ff0c7b82 */ /* 0x000e220000000a00 */
[----:B------:R-:W-:Y:S01]  /*2860*/  IADD3 R0, P0, PT, R2, R7, RZ ;  /* 0x0000000702007210 */ /* 0x000fe20007f1e0ff */
[----:B------:R1:W-:Y:S03]  /*2870*/  STG.E desc[UR10][R8.64], R11 ;  /* 0x0000000b08007986 */ /* 0x0003e6000c10190a */
[----:B------:R-:W-:Y:S02]  /*2880*/  IADD3.X R5, PT, PT, RZ, RZ, RZ, P0, !PT ;  /* 0x000000ffff057210 */ /* 0x000fe400007fe4ff */
[----:B0-----:R-:W-:-:S04]  /*2890*/  LEA R4, P0, R0, R12, 0x2 ;  /* 0x0000000c00047211 */ /* 0x001fc800078010ff */
[----:B------:R-:W-:-:S05]  /*28a0*/  LEA.HI.X R5, R0, R13, R5, 0x2, P0 ;  /* 0x0000000d00057211 */ /* 0x000fca00000f1405 */
        /* <DEDUP_REMOVED lines=13> */
.L_x_43:
        /* <DEDUP_REMOVED lines=14> */
.L_x_44:
        /* <DEDUP_REMOVED lines=13> */
.L_x_45:
        /* <DEDUP_REMOVED lines=14> */
.L_x_46:
        /* <DEDUP_REMOVED lines=13> */
.L_x_47:
        /* <DEDUP_REMOVED lines=14> */
.L_x_48:
        /* <DEDUP_REMOVED lines=13> */
.L_x_49:
[----:B------:R2:W-:Y:S01]  /*2e90*/  STG.E desc[UR10][R4.64+0x1c], R11 ;  /* 0x00001c0b04007986 */ /* 0x0005e2000c10190a */
[----:B------:R-:W-:-:S07]  /*2ea0*/  IADD3 R7, PT, PT, R7, 0x8, RZ ;  /* 0x0000000807077810 */ /* 0x000fce0007ffe0ff */
.L_x_41:
[----:B------:R-:W-:-:S13]  /*2eb0*/  ISETP.NE.AND P0, PT, RZ, UR4, PT ;  /* 0x00000004ff007c0c */ /* 0x000fda000bf05270 */
[----:B------:R-:W-:Y:S05]  /*2ec0*/  @!P0 EXIT ;  /* 0x000000000000894d */ /* 0x000fea0003800000 */
[----:B------:R-:W3:Y:S01]  /*2ed0*/  LDCU UR5, c[0x0][0x394] ;  /* 0x00007280ff0577ac */ /* 0x000ee20008000800 */
[----:B------:R-:W-:Y:S02]  /*2ee0*/  UISETP.GE.U32.AND UP0, UPT, UR4, 0x4, UPT ;  /* 0x000000040400788c */ /* 0x000fe4000bf06070 */
[----:B---3--:R-:W-:-:S07]  /*2ef0*/  ULOP3.LUT UR5, UR5, 0x3, URZ, 0xc0, !UPT ;  /* 0x0000000305057892 */ /* 0x008fce000f8ec0ff */
[----:B------:R-:W-:Y:S05]  /*2f00*/  BRA.U !UP0, `(.L_x_50) ;  /* 0x0000000108fc7547 */ /* 0x000fea000b800000 */
[----:B-1----:R-:W1:Y:S01]  /*2f10*/  LDC.64 R8, c[0x0][0x388] ;  /* 0x0000e200ff087b82 */ /* 0x002e620000000a00 */
[----:B0-2---:R-:W-:-:S05]  /*2f20*/  IADD3 R5, PT, PT, R2, R7, RZ ;  /* 0x0000000702057210 */ /* 0x005fca0007ffe0ff */
        /* <DEDUP_REMOVED lines=13> */
.L_x_51:
        /* <DEDUP_REMOVED lines=19> */
.L_x_52:
        /* <DEDUP_REMOVED lines=14> */
.L_x_53:
        /* <DEDUP_REMOVED lines=13> */
.L_x_54:
[----:B------:R3:W-:Y:S01]  /*32e0*/  STG.E desc[UR10][R4.64+0xc], R11 ;  /* 0x00000c0b04007986 */ /* 0x0007e2000c10190a */
[----:B------:R-:W-:-:S07]  /*32f0*/  IADD3 R7, PT, PT, R7, 0x4, RZ ;  /* 0x0000000407077810 */ /* 0x000fce0007ffe0ff */
.L_x_50:
[----:B------:R-:W-:-:S13]  /*3300*/  ISETP.NE.AND P0, PT, RZ, UR5, PT ;  /* 0x00000005ff007c0c */ /* 0x000fda000bf05270 */
[----:B------:R-:W-:Y:S05]  /*3310*/  @!P0 EXIT ;  /* 0x000000000000894d */ /* 0x000fea0003800000 */
[----:B0123--:R-:W0:Y:S01]  /*3320*/  LDC.64 R4, c[0x0][0x388] ;  /* 0x0000e200ff047b82 */ /* 0x00fe220000000a00 */
[----:B------:R-:W-:Y:S01]  /*3330*/  IADD3 R7, PT, PT, R2, R7, RZ ;  /* 0x0000000702077210 */ /* 0x000fe20007ffe0ff */
[----:B------:R-:W-:-:S04]  /*3340*/  UIADD3 UR4, UPT, UPT, -UR5, URZ, URZ ;  /* 0x000000ff05047290 */ /* 0x000fc8000fffe1ff */
[----:B0-----:R-:W-:-:S08]  /*3350*/  IMAD.WIDE.U32 R4, R7, 0x4, R4 ;  /* 0x0000000407047825 */ /* 0x001fd000078e0004 */
.L_x_56:
[----:B------:R-:W2:Y:S01]  /*3360*/  LDG.E R9, desc[UR10][R4.64] ;  /* 0x0000000a04097981 */ /* 0x000ea2000c1e1900 */
[----:B------:R-:W0:Y:S01]  /*3370*/  MUFU.RCP R0, R3 ;  /* 0x0000000300007308 */ /* 0x000e220000001000 */
[----:B------:R-:W-:-:S04]  /*3380*/  UIADD3 UR4, UPT, UPT, UR4, 0x1, URZ ;  /* 0x0000000104047890 */ /* 0x000fc8000fffe0ff */
[----:B------:R-:W-:Y:S01]  /*3390*/  UISETP.NE.AND UP0, UPT, UR4, URZ, UPT ;  /* 0x000000ff0400728c */ /* 0x000fe2000bf05270 */
[----:B0-----:R-:W-:-:S04]  /*33a0*/  FFMA R7, R0, -R3, 1 ;  /* 0x3f80000000077423 */ /* 0x001fc80000000803 */
[----:B------:R-:W-:Y:S01]  /*33b0*/  FFMA R0, R0, R7, R0 ;  /* 0x0000000700007223 */ /* 0x000fe20000000000 */
[----:B--2---:R-:W0:Y:S03]  /*33c0*/  FCHK P0, R9, R3 ;  /* 0x0000000309007302 */ /* 0x004e260000000000 */
[----:B------:R-:W-:-:S04]  /*33d0*/  FFMA R2, R0, R9, RZ ;  /* 0x0000000900027223 */ /* 0x000fc800000000ff */
[----:B------:R-:W-:-:S04]  /*33e0*/  FFMA R7, R2, -R3, R9 ;  /* 0x8000000302077223 */ /* 0x000fc80000000009 */
[----:B------:R-:W-:Y:S01]  /*33f0*/  FFMA R7, R0, R7, R2 ;  /* 0x0000000700077223 */ /* 0x000fe20000000002 */
[----:B0-----:R-:W-:Y:S06]  /*3400*/  @!P0 BRA `(.L_x_55) ;  /* 0x0000000000108947 */ /* 0x001fec0003800000 */
[----:B------:R-:W-:Y:S02]  /*3410*/  MOV R0, R9 ;  /* 0x0000000900007202 */ /* 0x000fe40000000f00 */
[----:B------:R-:W-:-:S07]  /*3420*/  MOV R12, 0x3440 ;  /* 0x00003440000c7802 */ /* 0x000fce0000000f00 */
[----:B------:R-:W-:Y:S05]  /*3430*/  CALL.REL.NOINC `($__internal_0_$__cuda_sm3x_div_rn_noftz_f32_slowpath) ;  /* 0x0000000000187944 */ /* 0x000fea0003c00000 */
[----:B------:R-:W-:-:S07]  /*3440*/  MOV R7, R11 ;  /* 0x0000000b00077202 */ /* 0x000fce0000000f00 */
.L_x_55:
[----:B------:R0:W-:Y:S02]  /*3450*/  STG.E desc[UR10][R4.64], R7 ;  /* 0x0000000704007986 */ /* 0x0001e4000c10190a */
[----:B0-----:R-:W-:-:S04]  /*3460*/  IADD3 R4, P0, PT, R4, 0x4, RZ ;  /* 0x0000000404047810 */ /* 0x001fc80007f1e0ff */
[----:B------:R-:W-:Y:S01]  /*3470*/  IADD3.X R5, PT, PT, RZ, R5, RZ, P0, !PT ;  /* 0x00000005ff057210 */ /* 0x000fe200007fe4ff */
[----:B------:R-:W-:Y:S08]  /*3480*/  BRA.U UP0, `(.L_x_56) ;  /* 0xfffffffd00b47547 */ /* 0x000ff0000b83ffff */
[----:B------:R-:W-:Y:S05]  /*3490*/  EXIT ;  /* 0x000000000000794d */ /* 0x000fea0003800000 */
        .weak           $__internal_0_$__cuda_sm3x_div_rn_noftz_f32_slowpath
        .type           $__internal_0_$__cuda_sm3x_div_rn_noftz_f32_slowpath,@function
        .size           $__internal_0_$__cuda_sm3x_div_rn_noftz_f32_slowpath,(.L_x_74 - $__internal_0_$__cuda_sm3x_div_rn_noftz_f32_slowpath)
$__internal_0_$__cuda_sm3x_div_rn_noftz_f32_slowpath:
[----:B------:R-:W-:Y:S02]  /*34a0*/  SHF.R.U32.HI R11, RZ, 0x17, R3 ;  /* 0x00000017ff0b7819 */ /* 0x000fe40000011603 */
[----:B------:R-:W-:Y:S02]  /*34b0*/  SHF.R.U32.HI R14, RZ, 0x17, R0 ;  /* 0x00000017ff0e7819 */ /* 0x000fe40000011600 */
[----:B------:R-:W-:Y:S02]  /*34c0*/  LOP3.LUT R11, R11, 0xff, RZ, 0xc0, !PT ;  /* 0x000000ff0b0b7812 */ /* 0x000fe400078ec0ff */
[----:B------:R-:W-:Y:S02]  /*34d0*/  LOP3.LUT R14, R14, 0xff, RZ, 0xc0, !PT ;  /* 0x000000ff0e0e7812 */ /* 0x000fe400078ec0ff */
[----:B------:R-:W-:Y:S02]  /*34e0*/  IADD3 R16, PT, PT, R11, -0x1, RZ ;  /* 0xffffffff0b107810 */ /* 0x000fe40007ffe0ff */
[----:B------:R-:W-:-:S02]  /*34f0*/  IADD3 R15, PT, PT, R14, -0x1, RZ ;  /* 0xffffffff0e0f7810 */ /* 0x000fc40007ffe0ff */
[----:B------:R-:W-:Y:S02]  /*3500*/  ISETP.GT.U32.AND P0, PT, R16, 0xfd, PT ;  /* 0x000000fd1000780c */ /* 0x000fe40003f04070 */
[----:B------:R-:W-:Y:S02]  /*3510*/  MOV R13, R3 ;  /* 0x00000003000d7202 */ /* 0x000fe40000000f00 */
[----:B------:R-:W-:-:S13]  /*3520*/  ISETP.GT.U32.OR P0, PT, R15, 0xfd, P0 ;  /* 0x000000fd0f00780c */ /* 0x000fda0000704470 */
[----:B------:R-:W-:Y:S01]  /*3530*/  @!P0 MOV R10, RZ ;  /* 0x000000ff000a8202 */ /* 0x000fe20000000f00 */
[----:B------:R-:W-:Y:S06]  /*3540*/  @!P0 BRA `(.L_x_57) ;  /* 0x00000000005c8947 */ /* 0x000fec0003800000 */
[----:B------:R-:W-:Y:S02]  /*3550*/  FSETP.GTU.FTZ.AND P0, PT, |R0|, +INF , PT ;  /* 0x7f8000000000780b */ /* 0x000fe40003f1c200 */
[----:B------:R-:W-:-:S04]  /*3560*/  FSETP.GTU.FTZ.AND P1, PT, |R3|, +INF , PT ;  /* 0x7f8000000300780b */ /* 0x000fc80003f3c200 */
[----:B------:R-:W-:-:S13]  /*3570*/  PLOP3.LUT P0, PT, P0, P1, PT, 0xf8, 0x8f ;  /* 0x00000000008f781c */ /* 0x000fda0000703f70 */
[----:B------:R-:W-:Y:S05]  /*3580*/  @P0 BRA `(.L_x_58) ;  /* 0x0000000400440947 */ /* 0x000fea0003800000 */
[----:B------:R-:W-:-:S13]  /*3590*/  LOP3.LUT P0, RZ, R13, 0x7fffffff, R0, 0xc8, !PT ;  /* 0x7fffffff0dff7812 */ /* 0x000fda000780c800 */
[----:B------:R-:W-:Y:S05]  /*35a0*/  @!P0 BRA `(.L_x_59) ;  /* 0x0000000400348947 */ /* 0x000fea0003800000 */
[C---:B------:R-:W-:Y:S02]  /*35b0*/  FSETP.NEU.FTZ.AND P3, PT, |R0|.reuse, +INF , PT ;  /* 0x7f8000000000780b */ /* 0x040fe40003f7d200 */
[----:B------:R-:W-:Y:S02]  /*35c0*/  FSETP.NEU.FTZ.AND P1, PT, |R3|, +INF , PT ;  /* 0x7f8000000300780b */ /* 0x000fe40003f3d200 */
[----:B------:R-:W-:-:S11]  /*35d0*/  FSETP.NEU.FTZ.AND P0, PT, |R0|, +INF , PT ;  /* 0x7f8000000000780b */ /* 0x000fd60003f1d200 */
[----:B------:R-:W-:Y:S05]  /*35e0*/  @!P1 BRA !P3, `(.L_x_59) ;  /* 0x0000000400249947 */ /* 0x000fea0005800000 */
[----:B------:R-:W-:-:S04]  /*35f0*/  LOP3.LUT P3, RZ, R0, 0x7fffffff, RZ, 0xc0, !PT ;  /* 0x7fffffff00ff7812 */ /* 0x000fc8000786c0ff */
[----:B------:R-:W-:-:S13]  /*3600*/  PLOP3.LUT P1, PT, P1, P3, PT, 0x2f, 0xf2 ;  /* 0x0000000000f2781c */ /* 0x000fda0000f26577 */
[----:B------:R-:W-:Y:S05]  /*3610*/  @P1 BRA `(.L_x_60) ;  /* 0x0000000400101947 */ /* 0x000fea0003800000 */
[----:B------:R-:W-:-:S04]  /*3620*/  LOP3.LUT P1, RZ, R13, 0x7fffffff, RZ, 0xc0, !PT ;  /* 0x7fffffff0dff7812 */ /* 0x000fc8000782c0ff */
[----:B------:R-:W-:-:S13]  /*3630*/  PLOP3.LUT P0, PT, P0, P1, PT, 0x2f, 0xf2 ;  /* 0x0000000000f2781c */ /* 0x000fda0000702577 */
[----:B------:R-:W-:Y:S05]  /*3640*/  @P0 BRA `(.L_x_61) ;  /* 0x0000000000f80947 */ /* 0x000fea0003800000 */
[----:B------:R-:W-:Y:S02]  /*3650*/  ISETP.GE.AND P0, PT, R15, RZ, PT ;  /* 0x000000ff0f00720c */ /* 0x000fe40003f06270 */
[----:B------:R-:W-:-:S11]  /*3660*/  ISETP.GE.AND P1, PT, R16, RZ, PT ;  /* 0x000000ff1000720c */ /* 0x000fd60003f26270 */
[----:B------:R-:W-:Y:S01]  /*3670*/  @P0 MOV R10, RZ ;  /* 0x000000ff000a0202 */ /* 0x000fe20000000f00 */
[----:B------:R-:W-:Y:S01]  /*3680*/  @!P0 FFMA R0, R0, 1.84467440737095516160e+19, RZ ;  /* 0x5f80000000008823 */ /* 0x000fe200000000ff */
[----:B------:R-:W-:Y:S01]  /*3690*/  @!P0 MOV R10, 0xffffffc0 ;  /* 0xffffffc0000a8802 */ /* 0x000fe20000000f00 */
[----:B------:R-:W-:-:S03]  /*36a0*/  @!P1 FFMA R13, R3, 1.84467440737095516160e+19, RZ ;  /* 0x5f800000030d9823 */ /* 0x000fc600000000ff */
[----:B------:R-:W-:-:S07]  /*36b0*/  @!P1 IADD3 R10, PT, PT, R10, 0x40, RZ ;  /* 0x000000400a0a9810 */ /* 0x000fce0007ffe0ff */
.L_x_57:
[----:B------:R-:W-:Y:S02]  /*36c0*/  LEA R16, R11, 0xc0800000, 0x17 ;  /* 0xc08000000b107811 */ /* 0x000fe400078eb8ff */
[----:B------:R-:W-:Y:S02]  /*36d0*/  IADD3 R14, PT, PT, R14, -0x7f, RZ ;  /* 0xffffff810e0e7810 */ /* 0x000fe40007ffe0ff */
[----:B------:R-:W-:-:S03]  /*36e0*/  IADD3 R17, PT, PT, -R16, R13, RZ ;  /* 0x0000000d10117210 */ /* 0x000fc60007ffe1ff */
[C---:B------:R-:W-:Y:S01]  /*36f0*/  IMAD R0, R14.reuse, -0x800000, R0 ;  /* 0xff8000000e007824 */ /* 0x040fe200078e0200 */
[----:B------:R0:W1:Y:S01]  /*3700*/  MUFU.RCP R16, R17 ;  /* 0x0000001100107308 */ /* 0x0000620000001000 */
[----:B------:R-:W-:Y:S01]  /*3710*/  FADD.FTZ R15, -R17, -RZ ;  /* 0x800000ff110f7221 */ /* 0x000fe20000010100 */
[----:B0-----:R-:W-:-:S04]  /*3720*/  IADD3 R17, PT, PT, R14, 0x7f, -R11 ;  /* 0x0000007f0e117810 */ /* 0x001fc80007ffe80b */
[----:B------:R-:W-:Y:S01]  /*3730*/  IADD3 R17, PT, PT, R17, R10, RZ ;  /* 0x0000000a11117210 */ /* 0x000fe20007ffe0ff */
[----:B-1----:R-:W-:-:S04]  /*3740*/  FFMA R13, R16, R15, 1 ;  /* 0x3f800000100d7423 */ /* 0x002fc8000000000f */
[----:B------:R-:W-:-:S04]  /*3750*/  FFMA R13, R16, R13, R16 ;  /* 0x0000000d100d7223 */ /* 0x000fc80000000010 */
[----:B------:R-:W-:-:S04]  /*3760*/  FFMA R16, R0, R13, RZ ;  /* 0x0000000d00107223 */ /* 0x000fc800000000ff */
[----:B------:R-:W-:-:S04]  /*3770*/  FFMA R18, R15, R16, R0 ;  /* 0x000000100f127223 */ /* 0x000fc80000000000 */
[----:B------:R-:W-:-:S04]  /*3780*/  FFMA R16, R13, R18, R16 ;  /* 0x000000120d107223 */ /* 0x000fc80000000010 */
[----:B------:R-:W-:-:S04]  /*3790*/  FFMA R15, R15, R16, R0 ;  /* 0x000000100f0f7223 */ /* 0x000fc80000000000 */
[----:B------:R-:W-:-:S05]  /*37a0*/  FFMA R0, R13, R15, R16 ;  /* 0x0000000f0d007223 */ /* 0x000fca0000000010 */
[----:B------:R-:W-:-:S04]  /*37b0*/  SHF.R.U32.HI R11, RZ, 0x17, R0 ;  /* 0x00000017ff0b7819 */ /* 0x000fc80000011600 */
[----:B------:R-:W-:-:S04]  /*37c0*/  LOP3.LUT R11, R11, 0xff, RZ, 0xc0, !PT ;  /* 0x000000ff0b0b7812 */ /* 0x000fc800078ec0ff */
[----:B------:R-:W-:-:S04]  /*37d0*/  IADD3 R11, PT, PT, R11, R17, RZ ;  /* 0x000000110b0b7210 */ /* 0x000fc80007ffe0ff */
[----:B------:R-:W-:-:S04]  /*37e0*/  IADD3 R10, PT, PT, R11, -0x1, RZ ;  /* 0xffffffff0b0a7810 */ /* 0x000fc80007ffe0ff */
[----:B------:R-:W-:-:S13]  /*37f0*/  ISETP.GE.U32.AND P0, PT, R10, 0xfe, PT ;  /* 0x000000fe0a00780c */ /* 0x000fda0003f06070 */
[----:B------:R-:W-:Y:S05]  /*3800*/  @!P0 BRA `(.L_x_62) ;  /* 0x0000000000808947 */ /* 0x000fea0003800000 */
[----:B------:R-:W-:-:S13]  /*3810*/  ISETP.GT.AND P0, PT, R11, 0xfe, PT ;  /* 0x000000fe0b00780c */ /* 0x000fda0003f04270 */
[----:B------:R-:W-:Y:S05]  /*3820*/  @P0 BRA `(.L_x_63) ;  /* 0x00000000006c0947 */ /* 0x000fea0003800000 */
[----:B------:R-:W-:-:S13]  /*3830*/  ISETP.GE.AND P0, PT, R11, 0x1, PT ;  /* 0x000000010b00780c */ /* 0x000fda0003f06270 */
[----:B------:R-:W-:Y:S05]  /*3840*/  @P0 BRA `(.L_x_64) ;  /* 0x0000000000980947 */ /* 0x000fea0003800000 */
[----:B------:R-:W-:Y:S02]  /*3850*/  ISETP.GE.AND P0, PT, R11, -0x18, PT ;  /* 0xffffffe80b00780c */ /* 0x000fe40003f06270 */
[----:B------:R-:W-:-:S11]  /*3860*/  LOP3.LUT R0, R0, 0x80000000, RZ, 0xc0, !PT ;  /* 0x8000000000007812 */ /* 0x000fd600078ec0ff */
[----:B------:R-:W-:Y:S05]  /*3870*/  @!P0 BRA `(.L_x_64) ;  /* 0x00000000008c8947 */ /* 0x000fea0003800000 */
[-CC-:B------:R-:W-:Y:S01]  /*3880*/  FFMA.RZ R10, R13, R15.reuse, R16.reuse ;  /* 0x0000000f0d0a7223 */ /* 0x180fe2000000c010 */
[C---:B------:R-:W-:Y:S02]  /*3890*/  ISETP.NE.AND P3, PT, R11.reuse, RZ, PT ;  /* 0x000000ff0b00720c */ /* 0x040fe40003f65270 */
[----:B------:R-:W-:Y:S02]  /*38a0*/  ISETP.NE.AND P1, PT, R11, RZ, PT ;  /* 0x000000ff0b00720c */ /* 0x000fe40003f25270 */
[----:B------:R-:W-:Y:S01]  /*38b0*/  LOP3.LUT R14, R10, 0x7fffff, RZ, 0xc0, !PT ;  /* 0x007fffff0a0e7812 */ /* 0x000fe200078ec0ff */
[CCC-:B------:R-:W-:Y:S01]  /*38c0*/  FFMA.RP R10, R13.reuse, R15.reuse, R16.reuse ;  /* 0x0000000f0d0a7223 */ /* 0x1c0fe20000008010 */
[----:B------:R-:W-:Y:S01]  /*38d0*/  FFMA.RM R13, R13, R15, R16 ;  /* 0x0000000f0d0d7223 */ /* 0x000fe20000004010 */
[----:B------:R-:W-:Y:S02]  /*38e0*/  IADD3 R15, PT, PT, R11, 0x20, RZ ;  /* 0x000000200b0f7810 */ /* 0x000fe40007ffe0ff */
[----:B------:R-:W-:-:S02]  /*38f0*/  LOP3.LUT R14, R14, 0x800000, RZ, 0xfc, !PT ;  /* 0x008000000e0e7812 */ /* 0x000fc400078efcff */
[----:B------:R-:W-:Y:S02]  /*3900*/  IADD3 R11, PT, PT, -R11, RZ, RZ ;  /* 0x000000ff0b0b7210 */ /* 0x000fe40007ffe1ff */
[----:B------:R-:W-:Y:S02]  /*3910*/  SHF.L.U32 R15, R14, R15, RZ ;  /* 0x0000000f0e0f7219 */ /* 0x000fe400000006ff */
[----:B------:R-:W-:Y:S02]  /*3920*/  FSETP.NEU.FTZ.AND P0, PT, R10, R13, PT ;  /* 0x0000000d0a00720b */ /* 0x000fe40003f1d000 */
[----:B------:R-:W-:Y:S02]  /*3930*/  SEL R11, R11, RZ, P3 ;  /* 0x000000ff0b0b7207 */ /* 0x000fe40001800000 */
[----:B------:R-:W-:Y:S02]  /*3940*/  ISETP.NE.AND P1, PT, R15, RZ, P1 ;  /* 0x000000ff0f00720c */ /* 0x000fe40000f25270 */
[----:B------:R-:W-:-:S02]  /*3950*/  SHF.R.U32.HI R11, RZ, R11, R14 ;  /* 0x0000000bff0b7219 */ /* 0x000fc4000001160e */
[----:B------:R-:W-:Y:S02]  /*3960*/  PLOP3.LUT P0, PT, P0, P1, PT, 0xf8, 0x8f ;  /* 0x00000000008f781c */ /* 0x000fe40000703f70 */
[----:B------:R-:W-:Y:S02]  /*3970*/  SHF.R.U32.HI R13, RZ, 0x1, R11 ;  /* 0x00000001ff0d7819 */ /* 0x000fe4000001160b */
[----:B------:R-:W-:-:S04]  /*3980*/  SEL R10, RZ, 0x1, !P0 ;  /* 0x00000001ff0a7807 */ /* 0x000fc80004000000 */
[----:B------:R-:W-:-:S04]  /*3990*/  LOP3.LUT R10, R10, 0x1, R13, 0xf8, !PT ;  /* 0x000000010a0a7812 */ /* 0x000fc800078ef80d */
[----:B------:R-:W-:-:S04]  /*39a0*/  LOP3.LUT R10, R10, R11, RZ, 0xc0, !PT ;  /* 0x0000000b0a0a7212 */ /* 0x000fc800078ec0ff */
[----:B------:R-:W-:-:S04]  /*39b0*/  IADD3 R13, PT, PT, R13, R10, RZ ;  /* 0x0000000a0d0d7210 */ /* 0x000fc80007ffe0ff */
[----:B------:R-:W-:Y:S01]  /*39c0*/  LOP3.LUT R0, R13, R0, RZ, 0xfc, !PT ;  /* 0x000000000d007212 */ /* 0x000fe200078efcff */
[----:B------:R-:W-:Y:S06]  /*39d0*/  BRA `(.L_x_64) ;  /* 0x0000000000347947 */ /* 0x000fec0003800000 */
.L_x_63:
[----:B------:R-:W-:-:S04]  /*39e0*/  LOP3.LUT R0, R0, 0x80000000, RZ, 0xc0, !PT ;  /* 0x8000000000007812 */ /* 0x000fc800078ec0ff */
[----:B------:R-:W-:Y:S01]  /*39f0*/  LOP3.LUT R0, R0, 0x7f800000, RZ, 0xfc, !PT ;  /* 0x7f80000000007812 */ /* 0x000fe200078efcff */
[----:B------:R-:W-:Y:S06]  /*3a00*/  BRA `(.L_x_64) ;  /* 0x0000000000287947 */ /* 0x000fec0003800000 */
.L_x_62:
[----:B------:R-:W-:Y:S01]  /*3a10*/  LEA R0, R17, R0, 0x17 ;  /* 0x0000000011007211 */ /* 0x000fe200078eb8ff */
[----:B------:R-:W-:Y:S06]  /*3a20*/  BRA `(.L_x_64) ;  /* 0x0000000000207947 */ /* 0x000fec0003800000 */
.L_x_61:
[----:B------:R-:W-:-:S04]  /*3a30*/  LOP3.LUT R0, R13, 0x80000000, R0, 0x48, !PT ;  /* 0x800000000d007812 */ /* 0x000fc800078e4800 */
[----:B------:R-:W-:Y:S01]  /*3a40*/  LOP3.LUT R0, R0, 0x7f800000, RZ, 0xfc, !PT ;  /* 0x7f80000000007812 */ /* 0x000fe200078efcff */
[----:B------:R-:W-:Y:S06]  /*3a50*/  BRA `(.L_x_64) ;  /* 0x0000000000147947 */ /* 0x000fec0003800000 */
.L_x_60:
[----:B------:R-:W-:Y:S01]  /*3a60*/  LOP3.LUT R0, R13, 0x80000000, R0, 0x48, !PT ;  /* 0x800000000d007812 */ /* 0x000fe200078e4800 */
[----:B------:R-:W-:Y:S06]  /*3a70*/  BRA `(.L_x_64) ;  /* 0x00000000000c7947 */ /* 0x000fec0003800000 */
.L_x_59:
[----:B------:R-:W0:Y:S01]  /*3a80*/  MUFU.RSQ R0, -QNAN ;  /* 0xffc0000000007908 */ /* 0x000e220000001400 */
[----:B------:R-:W-:Y:S05]  /*3a90*/  BRA `(.L_x_64) ;  /* 0x0000000000047947 */ /* 0x000fea0003800000 */
.L_x_58:
[----:B------:R-:W-:-:S07]  /*3aa0*/  FADD.FTZ R0, R0, R3 ;  /* 0x0000000300007221 */ /* 0x000fce0000010000 */
.L_x_64:
[----:B------:R-:W-:Y:S01]  /*3ab0*/  HFMA2 R13, -RZ, RZ, 0, 0 ;  /* 0x00000000ff0d7431 */ /* 0x000fe200000001ff */
[----:B0-----:R-:W-:-:S03]  /*3ac0*/  MOV R11, R0 ;  /* 0x00000000000b7202 */ /* 0x001fc60000000f00 */
[----:B------:R-:W-:Y:S05]  /*3ad0*/  RET.REL.NODEC R12 `(_Z14softmax_kernelPKfPfii) ;  /* 0xffffffc40c487950 */ /* 0x000fea0003c3ffff */
.L_x_65:
        /* <DEDUP_REMOVED lines=10> */
.L_x_74:


//--------------------- .text._Z11relu_kernelPfi  --------------------------
	.section	.text._Z11relu_kernelPfi,"ax",@progbits
	.align	128
        .global         _Z11relu_kernelPfi
        .type           _Z11relu_kernelPfi,@function
        .size           _Z11relu_kernelPfi,(.L_x_80 - _Z11relu_kernelPfi)
        .other          _Z11relu_kernelPfi,@"STO_CUDA_ENTRY STV_DEFAULT"
_Z11relu_kernelPfi:
.text._Z11relu_kernelPfi:
        /* <DEDUP_REMOVED lines=10> */
[----:B0-----:R-:W-:-:S05]  /*00a0*/  IMAD.WIDE R2, R5, 0x4, R2 ;  /* 0x0000000405027825 */ /* 0x001fca00078e0202 */
[----:B-1----:R-:W2:Y:S02]  /*00b0*/  LDG.E R0, desc[UR4][R2.64] ;  /* 0x0000000402007981 */ /* 0x002ea4000c1e1900 */
[----:B--2---:R-:W-:-:S05]  /*00c0*/  FMNMX R5, RZ, R0, !PT ;  /* 0x00000000ff057209 */ /* 0x004fca0007800000 */
[----:B------:R-:W-:Y:S01]  /*00d0*/  STG.E desc[UR4][R2.64], R5 ;  /* 0x0000000502007986 */ /* 0x000fe2000c101904 */
[----:B------:R-:W-:Y:S05]  /*00e0*/  EXIT ;  /* 0x000000000000794d */ /* 0x000fea0003800000 */
.L_x_66:
        /* <DEDUP_REMOVED lines=9> */
.L_x_80:


//--------------------- .text._Z15add_bias_kernelPfPKfii --------------------------
	.section	.text._Z15add_bias_kernelPfPKfii,"ax",@progbits
	.align	128
        .global         _Z15add_bias_kernelPfPKfii
        .type           _Z15add_bias_kernelPfPKfii,@function
        .size           _Z15add_bias_kernelPfPKfii,(.L_x_81 - _Z15add_bias_kernelPfPKfii)
        .other          _Z15add_bias_kernelPfPKfii,@"STO_CUDA_ENTRY STV_DEFAULT"
_Z15add_bias_kernelPfPKfii:
.text._Z15add_bias_kernelPfPKfii:
        /* <DEDUP_REMOVED lines=17> */
[----:B0-----:R-:W-:-:S06]  /*0110*/  IMAD.WIDE R2, R7, 0x4, R2 ;  /* 0x0000000407027825 */ /* 0x001fcc00078e0202 */
[----:B-1----:R-:W3:Y:S01]  /*0120*/  LDG.E R2, desc[UR4][R2.64] ;  /* 0x0000000402027981 */ /* 0x002ee2000c1e1900 */
[----:B--2---:R-:W-:-:S05]  /*0130*/  IMAD.WIDE R4, R9, 0x4, R4 ;  /* 0x0000000409047825 */ /* 0x004fca00078e0204 */
[----:B------:R-:W3:Y:S02]  /*0140*/  LDG.E R7, desc[UR4][R4.64] ;  /* 0x0000000404077981 */ /* 0x000ee4000c1e1900 */
[----:B---3--:R-:W-:-:S05]  /*0150*/  FADD R7, R2, R7 ;  /* 0x0000000702077221 */ /* 0x008fca0000000000 */
[----:B------:R-:W-:Y:S01]  /*0160*/  STG.E desc[UR4][R4.64], R7 ;  /* 0x0000000704007986 */ /* 0x000fe2000c101904 */
[----:B------:R-:W-:Y:S05]  /*0170*/  EXIT ;  /* 0x000000000000794d */ /* 0x000fea0003800000 */
.L_x_67:
        /* <DEDUP_REMOVED lines=16> */
.L_x_81:


//--------------------- .text._Z13matmul_kernelPKfS0_Pfiiibb --------------------------
	.section	.text._Z13matmul_kernelPKfS0_Pfiiibb,"ax",@progbits
	.align	128
        .global         _Z13matmul_kernelPKfS0_Pfiiibb
        .type           _Z13matmul_kernelPKfS0_Pfiiibb,@function
        .size           _Z13matmul_kernelPKfS0_Pfiiibb,(.L_x_82 - _Z13matmul_kernelPKfS0_Pfiiibb)
        .other          _Z13matmul_kernelPKfS0_Pfiiibb,@"STO_CUDA_ENTRY STV_DEFAULT"
_Z13matmul_kernelPKfS0_Pfiiibb:
.text._Z13matmul_kernelPKfS0_Pfiiibb:
[----:B------:R-:W-:Y:S01]  /*0000*/  LDC R1, c[0x0][0x37c] ;  /* 0x0000df00ff017b82 */ /* 0x000fe20000000800 */
[----:B------:R-:W0:Y:S07]  /*0010*/  S2R R5, SR_TID.X ;  /* 0x0000000000057919 */ /* 0x000e2e0000002100 */
[----:B------:R-:W1:Y:S01]  /*0020*/  LDC R3, c[0x0][0x364] ;  /* 0x0000d900ff037b82 */ /* 0x000e620000000800 */
[----:B------:R-:W1:Y:S07]  /*0030*/  S2R R0, SR_TID.Y ;  /* 0x0000000000007919 */ /* 0x000e6e0000002200 */
[----:B------:R-:W0:Y:S08]  /*0040*/  S2UR UR5, SR_CTAID.X ;  /* 0x00000000000579c3 */ /* 0x000e300000002500 */
[----:B------:R-:W0:Y:S08]  /*0050*/  LDC R2, c[0x0][0x360] ;  /* 0x0000d800ff027b82 */ /* 0x000e300000000800 */
[----:B------:R-:W1:Y:S08]  /*0060*/  S2UR UR4, SR_CTAID.Y ;  /* 0x00000000000479c3 */ /* 0x000e700000002600 */
[----:B------:R-:W2:Y:S01]  /*0070*/  LDC.64 R12, c[0x0][0x398] ;  /* 0x0000e600ff0c7b82 */ /* 0x000ea20000000a00 */
[----:B0-----:R-:W-:-:S02]  /*0080*/  IMAD R2, R2, UR5, R5 ;  /* 0x0000000502027c24 */ /* 0x001fc4000f8e0205 */
[----:B-1----:R-:W-:-:S03]  /*0090*/  IMAD R3, R3, UR4, R0 ;  /* 0x0000000403037c24 */ /* 0x002fc6000f8e0200 */
[----:B--2---:R-:W-:-:S04]  /*00a0*/  ISETP.GE.AND P0, PT, R2, R13, PT ;  /* 0x0000000d0200720c */ /* 0x004fc80003f06270 */
[----:B------:R-:W-:-:S13]  /*00b0*/  ISETP.GE.OR P0, PT, R3, R12, P0 ;  /* 0x0000000c0300720c */ /* 0x000fda0000706670 */
[----:B------:R-:W-:Y:S05]  /*00c0*/  @P0 EXIT ;  /* 0x000000000000094d */ /* 0x000fea0003800000 */
[----:B------:R-:W0:Y:S01]  /*00d0*/  LDC R4, c[0x0][0x3a0] ;  /* 0x0000e800ff047b82 */ /* 0x000e220000000800 */
[----:B------:R-:W1:Y:S01]  /*00e0*/  LDCU.64 UR6, c[0x0][0x358] ;  /* 0x00006b00ff0677ac */ /* 0x000e620008000a00 */
[----:B------:R-:W-:Y:S01]  /*00f0*/  HFMA2 R11, -RZ, RZ, 0, 0 ;  /* 0x00000000ff0b7431 */ /* 0x000fe200000001ff */
[----:B0-----:R-:W-:-:S13]  /*0100*/  ISETP.GE.AND P0, PT, R4, 0x1, PT ;  /* 0x000000010400780c */ /* 0x001fda0003f06270 */
[----:B-1----:R-:W-:Y:S05]  /*0110*/  @!P0 BRA `(.L_x_68) ;  /* 0x0000000c005c8947 */ /* 0x002fea0003800000 */
[C---:B------:R-:W-:Y:S01]  /*0120*/  ISETP.GE.U32.AND P1, PT, R4.reuse, 0x8, PT ;  /* 0x000000080400780c */ /* 0x040fe20003f26070 */
[----:B------:R-:W-:Y:S01]  /*0130*/  IMAD.MOV.U32 R7, RZ, RZ, RZ ;  /* 0x000000ffff077224 */ /* 0x000fe200078e00ff */
[----:B------:R-:W-:Y:S02]  /*0140*/  LOP3.LUT R6, R4, 0x7, RZ, 0xc0, !PT ;  /* 0x0000000704067812 */ /* 0x000fe400078ec0ff */
[----:B------:R-:W-:Y:S02]  /*0150*/  MOV R11, RZ ;  /* 0x000000ff000b7202 */ /* 0x000fe40000000f00 */
[----:B------:R-:W-:-:S07]  /*0160*/  ISETP.NE.AND P0, PT, R6, RZ, PT ;  /* 0x000000ff0600720c */ /* 0x000fce0003f05270 */
[----:B------:R-:W-:Y:S06]  /*0170*/  @!P1 BRA `(.L_x_69) ;  /* 0x00000004009c9947 */ /* 0x000fec0003800000 */
[----:B------:R-:W0:Y:S01]  /*0180*/  LDCU.U8 UR5, c[0x0][0x3a4] ;  /* 0x00007480ff0577ac */ /* 0x000e220008000000 */
[----:B------:R-:W1:Y:S01]  /*0190*/  LDC.64 R14, c[0x0][0x380] ;  /* 0x0000e000ff0e7b82 */ /* 0x000e620000000a00 */
[----:B------:R-:W-:Y:S01]  /*01a0*/  LOP3.LUT R7, R4, 0x7ffffff8, RZ, 0xc0, !PT ;  /* 0x7ffffff804077812 */ /* 0x000fe200078ec0ff */
[----:B------:R-:W-:Y:S01]  /*01b0*/  HFMA2 R11, -RZ, RZ, 0, 0 ;  /* 0x00000000ff0b7431 */ /* 0x000fe200000001ff */
[----:B------:R-:W2:Y:S01]  /*01c0*/  LDCU.S8 UR4, c[0x0][0x3a5] ;  /* 0x000074a0ff0477ac */ /* 0x000ea20008000200 */
[----:B------:R-:W-:Y:S01]  /*01d0*/  IMAD R8, R2, R4, 0x3 ;  /* 0x0000000302087424 */ /* 0x000fe200078e0204 */
[----:B------:R-:W-:Y:S01]  /*01e0*/  MOV R10, R2 ;  /* 0x00000002000a7202 */ /* 0x000fe20000000f00 */
[----:B------:R-:W-:Y:S01]  /*01f0*/  IMAD R9, R3, R4, 0x3 ;  /* 0x0000000303097424 */ /* 0x000fe200078e0204 */
[----:B------:R-:W-:Y:S01]  /*0200*/  IADD3 R0, PT, PT, -R7, RZ, RZ ;  /* 0x000000ff07007210 */ /* 0x000fe20007ffe1ff */
[----:B------:R-:W3:Y:S01]  /*0210*/  LDC.64 R16, c[0x0][0x388] ;  /* 0x0000e200ff107b82 */ /* 0x000ee20000000a00 */
[----:B------:R-:W-:Y:S01]  /*0220*/  IMAD.MOV.U32 R5, RZ, RZ, R3 ;  /* 0x000000ffff057224 */ /* 0x000fe200078e0003 */
[----:B0-----:R-:W-:Y:S01]  /*0230*/  UPRMT UR5, UR5, 0x8880, URZ ;  /* 0x0000888005057896 */ /* 0x001fe200080000ff */
[----:B--2---:R-:W-:-:S05]  /*0240*/  ISETP.NE.AND P1, PT, RZ, UR4, PT ;  /* 0x00000004ff007c0c */ /* 0x004fca000bf25270 */
[----:B------:R-:W-:-:S13]  /*0250*/  ISETP.NE.AND P2, PT, RZ, UR5, PT ;  /* 0x00000005ff007c0c */ /* 0x000fda000bf45270 */
.L_x_70:
[----:B------:R-:W-:Y:S01]  /*0260*/  VIADD R18, R9, 0xfffffffd ;  /* 0xfffffffd09127836 */ /* 0x000fe20000000000 */
[----:B------:R-:W-:-:S04]  /*0270*/  IADD3 R19, PT, PT, R8, -0x3, RZ ;  /* 0xfffffffd08137810 */ /* 0x000fc80007ffe0ff */
[----:B------:R-:W-:Y:S02]  /*0280*/  SEL R21, R18, R5, !P2 ;  /* 0x0000000512157207 */ /* 0x000fe40005000000 */
[----:B------:R-:W-:-:S03]  /*0290*/  SEL R19, R10, R19, !P1 ;  /* 0x000000130a137207 */ /* 0x000fc60004800000 */
[----:B-1----:R-:W-:-:S04]  /*02a0*/  IMAD.WIDE R20, R21, 0x4, R14 ;  /* 0x0000000415147825 */ /* 0x002fc800078e020e */
[----:B---3--:R-:W-:Y:S02]  /*02b0*/  IMAD.WIDE R18, R19, 0x4, R16 ;  /* 0x0000000413127825 */ /* 0x008fe400078e0210 */
[----:B------:R0:W2:Y:S04]  /*02c0*/  LDG.E R20, desc[UR6][R20.64] ;  /* 0x0000000614147981 */ /* 0x0000a8000c1e1900 */
[----:B------:R1:W2:Y:S01]  /*02d0*/  LDG.E R18, desc[UR6][R18.64] ;  /* 0x0000000612127981 */ /* 0x0002a2000c1e1900 */
[----:B------:R-:W-:Y:S01]  /*02e0*/  IMAD.IADD R25, R5, 0x1, R12 ;  /* 0x0000000105197824 */ /* 0x000fe200078e020c */
[C---:B------:R-:W-:Y:S01]  /*02f0*/  IADD3 R22, PT, PT, R9.reuse, -0x2, RZ ;  /* 0xfffffffe09167810 */ /* 0x040fe20007ffe0ff */
[----:B------:R-:W-:Y:S01]  /*0300*/  VIADD R24, R9, 0xffffffff ;  /* 0xffffffff09187836 */ /* 0x000fe20000000000 */
[----:B------:R-:W-:-:S02]  /*0310*/  IADD3 R27, PT, PT, R8, -0x2, RZ ;  /* 0xfffffffe081b7810 */ /* 0x000fc40007ffe0ff */
[----:B------:R-:W-:Y:S02]  /*0320*/  IADD3 R26, PT, PT, R10, R13, RZ ;  /* 0x0000000d0a1a7210 */ /* 0x000fe40007ffe0ff */
[----:B------:R-:W-:Y:S02]  /*0330*/  SEL R23, R22, R25, !P2 ;  /* 0x0000001916177207 */ /* 0x000fe40005000000 */
[----:B------:R-:W-:Y:S02]  /*0340*/  IADD3 R25, PT, PT, R25, R12, RZ ;  /* 0x0000000c19197210 */ /* 0x000fe40007ffe0ff */
[C---:B0-----:R-:W-:Y:S01]  /*0350*/  SEL R21, R26.reuse, R27, !P1 ;  /* 0x0000001b1a157207 */ /* 0x041fe20004800000 */
[----:B------:R-:W-:Y:S01]  /*0360*/  IMAD.IADD R26, R26, 0x1, R13 ;  /* 0x000000011a1a7824 */ /* 0x000fe200078e020d */
[----:B-1----:R-:W-:Y:S01]  /*0370*/  SEL R19, R24, R25, !P2 ;  /* 0x0000001918137207 */ /* 0x002fe20005000000 */
[----:B------:R-:W-:Y:S01]  /*0380*/  IMAD.WIDE R22, R23, 0x4, R14 ;  /* 0x0000000417167825 */ /* 0x000fe200078e020e */
[----:B------:R-:W-:-:S02]  /*0390*/  IADD3 R27, PT, PT, R8, -0x1, RZ ;  /* 0xffffffff081b7810 */ /* 0x000fc40007ffe0ff */
[----:B------:R-:W-:Y:S02]  /*03a0*/  IADD3 R28, PT, PT, R25, R12, RZ ;  /* 0x0000000c191c7210 */ /* 0x000fe40007ffe0ff */
[----:B------:R-:W-:Y:S01]  /*03b0*/  SEL R27, R26, R27, !P1 ;  /* 0x0000001b1a1b7207 */ /* 0x000fe20004800000 */
[----:B------:R0:W3:Y:S04]  /*03c0*/  LDG.E R29, desc[UR6][R22.64] ;  /* 0x00000006161d7981 */ /* 0x0000e8000c1e1900 */
[----:B------:R-:W-:Y:S01]  /*03d0*/  IMAD.WIDE R24, R27, 0x4, R16 ;  /* 0x000000041b187825 */ /* 0x000fe200078e0210 */
[----:B------:R-:W-:-:S05]  /*03e0*/  SEL R27, R9, R28, !P2 ;  /* 0x0000001c091b7207 */ /* 0x000fca0005000000 */
[----:B0-----:R-:W-:Y:S01]  /*03f0*/  IMAD.WIDE R22, R27, 0x4, R14 ;  /* 0x000000041b167825 */ /* 0x001fe200078e020e */
[----:B------:R-:W4:Y:S05]  /*0400*/  LDG.E R25, desc[UR6][R24.64] ;  /* 0x0000000618197981 */ /* 0x000f2a000c1e1900 */
[----:B------:R-:W5:Y:S01]  /*0410*/  LDG.E R22, desc[UR6][R22.64] ;  /* 0x0000000616167981 */ /* 0x000f62000c1e1900 */
[----:B--2---:R-:W-:Y:S01]  /*0420*/  FFMA R11, R20, R18, R11 ;  /* 0x00000012140b7223 */ /* 0x004fe2000000000b */
[----:B------:R-:W-:-:S04]  /*0430*/  IMAD.WIDE R18, R19, 0x4, R14 ;  /* 0x0000000413127825 */ /* 0x000fc800078e020e */
[----:B------:R-:W-:Y:S02]  /*0440*/  IMAD.WIDE R20, R21, 0x4, R16 ;  /* 0x0000000415147825 */ /* 0x000fe400078e0210 */
[----:B------:R0:W4:Y:S04]  /*0450*/  LDG.E R18, desc[UR6][R18.64] ;  /* 0x0000000612127981 */ /* 0x000128000c1e1900 */
[----:B------:R1:W3:Y:S01]  /*0460*/  LDG.E R20, desc[UR6][R20.64] ;  /* 0x0000000614147981 */ /* 0x0002e2000c1e1900 */
[----:B0-----:R-:W-:-:S04]  /*0470*/  IADD3 R19, PT, PT, R26, R13, RZ ;  /* 0x0000000d1a137210 */ /* 0x001fc80007ffe0ff */
[----:B------:R-:W-:-:S05]  /*0480*/  SEL R27, R19, R8, !P1 ;  /* 0x00000008131b7207 */ /* 0x000fca0004800000 */
[----:B------:R-:W-:-:S06]  /*0490*/  IMAD.WIDE R26, R27, 0x4, R16 ;  /* 0x000000041b1a7825 */ /* 0x000fcc00078e0210 */
[----:B------:R-:W5:Y:S01]  /*04a0*/  LDG.E R27, desc[UR6][R26.64] ;  /* 0x000000061a1b7981 */ /* 0x000f62000c1e1900 */
[----:B-1----:R-:W-:Y:S01]  /*04b0*/  IADD3 R21, PT, PT, R28, R12, RZ ;  /* 0x0000000c1c157210 */ /* 0x002fe20007ffe0ff */
[----:B------:R-:W-:-:S03]  /*04c0*/  IMAD.IADD R24, R19, 0x1, R13 ;  /* 0x0000000113187824 */ /* 0x000fc600078e020d */
[----:B------:R-:W-:Y:S01]  /*04d0*/  IADD3 R23, PT, PT, R21, R12, RZ ;  /* 0x0000000c15177210 */ /* 0x000fe20007ffe0ff */
[----:B---3--:R-:W-:Y:S01]  /*04e0*/  FFMA R11, R29, R20, R11 ;  /* 0x000000141d0b7223 */ /* 0x008fe2000000000b */
[C---:B------:R-:W-:Y:S01]  /*04f0*/  VIADD R20, R9.reuse, 0x1 ;  /* 0x0000000109147836 */ /* 0x040fe20000000000 */
[----:B------:R-:W-:Y:S02]  /*0500*/  IADD3 R29, PT, PT, R8, 0x1, RZ ;  /* 0x00000001081d7810 */ /* 0x000fe40007ffe0ff */
[----:B----4-:R-:W-:Y:S01]  /*0510*/  FFMA R11, R18, R25, R11 ;  /* 0x00000019120b7223 */ /* 0x010fe2000000000b */
[----:B------:R-:W-:Y:S02]  /*0520*/  IADD3 R18, PT, PT, R9, 0x2, RZ ;  /* 0x0000000209127810 */ /* 0x000fe40007ffe0ff */
[----:B------:R-:W-:Y:S02]  /*0530*/  SEL R19, R20, R21, !P2 ;  /* 0x0000001514137207 */ /* 0x000fe40005000000 */
[----:B------:R-:W-:-:S03]  /*0540*/  SEL R29, R24, R29, !P1 ;  /* 0x0000001d181d7207 */ /* 0x000fc60004800000 */
[----:B------:R-:W-:Y:S01]  /*0550*/  IMAD.WIDE R20, R19, 0x4, R14 ;  /* 0x0000000413147825 */ /* 0x000fe200078e020e */
[----:B------:R-:W-:-:S04]  /*0560*/  IADD3 R25, PT, PT, R8, 0x2, RZ ;  /* 0x0000000208197810 */ /* 0x000fc80007ffe0ff */
[----:B------:R-:W2:Y:S01]  /*0570*/  LDG.E R28, desc[UR6][R20.64] ;  /* 0x00000006141c7981 */ /* 0x000ea2000c1e1900 */
[----:B-----5:R-:W-:Y:S01]  /*0580*/  FFMA R11, R22, R27, R11 ;  /* 0x0000001b160b7223 */ /* 0x020fe2000000000b */
[----:B------:R-:W-:Y:S01]  /*0590*/  SEL R27, R18, R23, !P2 ;  /* 0x00000017121b7207 */ /* 0x000fe20005000000 */
[----:B------:R-:W-:Y:S01]  /*05a0*/  IMAD.WIDE R18, R29, 0x4, R16 ;  /* 0x000000041d127825 */ /* 0x000fe200078e0210 */
[----:B------:R-:W-:-:S04]  /*05b0*/  IADD3 R23, PT, PT, R23, R12, RZ ;  /* 0x0000000c17177210 */ /* 0x000fc80007ffe0ff */
[----:B------:R0:W2:Y:S01]  /*05c0*/  LDG.E R29, desc[UR6][R18.64] ;  /* 0x00000006121d7981 */ /* 0x0000a2000c1e1900 */
[----:B------:R-:W-:Y:S02]  /*05d0*/  IMAD.IADD R22, R24, 0x1, R13 ;  /* 0x0000000118167824 */ /* 0x000fe400078e020d */
[----:B0-----:R-:W-:-:S03]  /*05e0*/  VIADD R18, R9, 0x3 ;  /* 0x0000000309127836 */ /* 0x001fc60000000000 */
[----:B------:R-:W-:Y:S02]  /*05f0*/  SEL R25, R22, R25, !P1 ;  /* 0x0000001916197207 */ /* 0x000fe40004800000 */
[----:B------:R-:W-:Y:S01]  /*0600*/  SEL R19, R18, R23, !P2 ;  /* 0x0000001712137207 */ /* 0x000fe20005000000 */
[--C-:B------:R-:W-:Y:S01]  /*0610*/  IMAD.WIDE R26, R27, 0x4, R14.reuse ;  /* 0x000000041b1a7825 */ /* 0x100fe200078e020e */
[----:B------:R-:W-:Y:S02]  /*0620*/  IADD3 R22, PT, PT, R22, R13, RZ ;  /* 0x0000000d16167210 */ /* 0x000fe40007ffe0ff */
[----:B------:R-:W-:Y:S01]  /*0630*/  IADD3 R21, PT, PT, R8, 0x3, RZ ;  /* 0x0000000308157810 */ /* 0x000fe20007ffe0ff */
[----:B------:R-:W-:Y:S02]  /*0640*/  IMAD.WIDE R18, R19, 0x4, R14 ;  /* 0x0000000413127825 */ /* 0x000fe400078e020e */
[----:B------:R-:W3:Y:S02]  /*0650*/  LDG.E R26, desc[UR6][R26.64] ;  /* 0x000000061a1a7981 */ /* 0x000ee4000c1e1900 */
[--C-:B------:R-:W-:Y:S01]  /*0660*/  IMAD.WIDE R24, R25, 0x4, R16.reuse ;  /* 0x0000000419187825 */ /* 0x100fe200078e0210 */
[----:B------:R-:W-:Y:S01]  /*0670*/  SEL R21, R22, R21, !P1 ;  /* 0x0000001516157207 */ /* 0x000fe20004800000 */
[----:B------:R0:W4:Y:S04]  /*0680*/  LDG.E R18, desc[UR6][R18.64] ;  /* 0x0000000612127981 */ /* 0x000128000c1e1900 */
[----:B------:R-:W-:Y:S01]  /*0690*/  IMAD.WIDE R20, R21, 0x4, R16 ;  /* 0x0000000415147825 */ /* 0x000fe200078e0210 */
[----:B------:R1:W3:Y:S03]  /*06a0*/  LDG.E R27, desc[UR6][R24.64] ;  /* 0x00000006181b7981 */ /* 0x0002e6000c1e1900 */
[----:B0-----:R-:W-:Y:S01]  /*06b0*/  VIADD R19, R9, 0x4 ;  /* 0x0000000409137836 */ /* 0x001fe20000000000 */
[----:B------:R-:W-:Y:S01]  /*06c0*/  @P2 IADD3 R19, PT, PT, R23, R12, RZ ;  /* 0x0000000c17132210 */ /* 0x000fe20007ffe0ff */
[----:B------:R-:W4:Y:S01]  /*06d0*/  LDG.E R21, desc[UR6][R20.64] ;  /* 0x0000000614157981 */ /* 0x000f22000c1e1900 */
[----:B-1----:R-:W-:Y:S01]  /*06e0*/  IADD3 R25, PT, PT, R8, 0x4, RZ ;  /* 0x0000000408197810 */ /* 0x002fe20007ffe0ff */
[----:B------:R-:W-:-:S02]  /*06f0*/  @!P1 IMAD.IADD R25, R22, 0x1, R13 ;  /* 0x0000000116199824 */ /* 0x000fc400078e020d */
[----:B------:R-:W-:-:S04]  /*0700*/  IMAD.WIDE R22, R19, 0x4, R14 ;  /* 0x0000000413167825 */ /* 0x000fc800078e020e */
[----:B------:R-:W-:Y:S02]  /*0710*/  IMAD.WIDE R24, R25, 0x4, R16 ;  /* 0x0000000419187825 */ /* 0x000fe400078e0210 */
[----:B------:R-:W5:Y:S04]  /*0720*/  LDG.E R22, desc[UR6][R22.64] ;  /* 0x0000000616167981 */ /* 0x000f68000c1e1900 */
[----:B------:R-:W5:Y:S01]  /*0730*/  LDG.E R24, desc[UR6][R24.64] ;  /* 0x0000000618187981 */ /* 0x000f62000c1e1900 */
[----:B------:R-:W-:-:S04]  /*0740*/  IADD3 R0, PT, PT, R0, 0x8, RZ ;  /* 0x0000000800007810 */ /* 0x000fc80007ffe0ff */
[----:B------:R-:W-:Y:S01]  /*0750*/  ISETP.NE.AND P3, PT, R0, RZ, PT ;  /* 0x000000ff0000720c */ /* 0x000fe20003f65270 */
[----:B------:R-:W-:Y:S01]  /*0760*/  IMAD R5, R12, 0x8, R5 ;  /* 0x000000080c057824 */ /* 0x000fe200078e0205 */
[----:B------:R-:W-:Y:S02]  /*0770*/  LEA R10, R13, R10, 0x3 ;  /* 0x0000000a0d0a7211 */ /* 0x000fe400078e18ff */
[----:B------:R-:W-:Y:S02]  /*0780*/  IADD3 R9, PT, PT, R9, 0x8, RZ ;  /* 0x0000000809097810 */ /* 0x000fe40007ffe0ff */
[----:B------:R-:W-:Y:S01]  /*0790*/  IADD3 R8, PT, PT, R8, 0x8, RZ ;  /* 0x0000000808087810 */ /* 0x000fe20007ffe0ff */
[----:B--2---:R-:W-:-:S04]  /*07a0*/  FFMA R11, R28, R29, R11 ;  /* 0x0000001d1c0b7223 */ /* 0x004fc8000000000b */
[----:B---3--:R-:W-:-:S04]  /*07b0*/  FFMA R11, R26, R27, R11 ;  /* 0x0000001b1a0b7223 */ /* 0x008fc8000000000b */
[----:B----4-:R-:W-:-:S04]  /*07c0*/  FFMA R11, R18, R21, R11 ;  /* 0x00000015120b7223 */ /* 0x010fc8000000000b */
[----:B-----5:R-:W-:Y:S01]  /*07d0*/  FFMA R11, R22, R24, R11 ;  /* 0x00000018160b7223 */ /* 0x020fe2000000000b */
[----:B------:R-:W-:Y:S06]  /*07e0*/  @P3 BRA `(.L_x_70) ;  /* 0xfffffff8009c3947 */ /* 0x000fec000383ffff */
.L_x_69:
[----:B------:R-:W-:Y:S05]  /*07f0*/  @!P0 BRA `(.L_x_68) ;  /* 0x0000000400a48947 */ /* 0x000fea0003800000 */
[----:B------:R-:W-:Y:S02]  /*0800*/  ISETP.GE.U32.AND P0, PT, R6, 0x4, PT ;  /* 0x000000040600780c */ /* 0x000fe40003f06070 */
[----:B------:R-:W-:-:S04]  /*0810*/  LOP3.LUT R0, R4, 0x3, RZ, 0xc0, !PT ;  /* 0x0000000304007812 */ /* 0x000fc800078ec0ff */
[----:B------:R-:W-:-:S07]  /*0820*/  ISETP.NE.AND P1, PT, R0, RZ, PT ;  /* 0x000000ff0000720c */ /* 0x000fce0003f25270 */
[----:B------:R-:W-:Y:S06]  /*0830*/  @!P0 BRA `(.L_x_71) ;  /* 0x0000000000cc8947 */ /* 0x000fec0003800000 */
[----:B------:R-:W0:Y:S01]  /*0840*/  LDCU.U8 UR5, c[0x0][0x3a4] ;  /* 0x00007480ff0577ac */ /* 0x000e220008000000 */
[----:B------:R-:W1:Y:S01]  /*0850*/  LDC.64 R14, c[0x0][0x380] ;  /* 0x0000e000ff0e7b82 */ /* 0x000e620000000a00 */
[----:B------:R-:W-:Y:S01]  /*0860*/  IMAD R10, R7, R13, R2 ;  /* 0x0000000d070a7224 */ /* 0x000fe200078e0202 */
[----:B------:R-:W2:Y:S01]  /*0870*/  LDCU.S8 UR4, c[0x0][0x3a5] ;  /* 0x000074a0ff0477ac */ /* 0x000ea20008000200 */
[----:B------:R-:W-:Y:S02]  /*0880*/  IMAD R5, R2, R4, R7 ;  /* 0x0000000402057224 */ /* 0x000fe400078e0207 */
[----:B------:R-:W-:-:S03]  /*0890*/  IMAD.IADD R16, R10, 0x1, R13 ;  /* 0x000000010a107824 */ /* 0x000fc600078e020d */
[----:B------:R-:W3:Y:S01]  /*08a0*/  LDC.64 R8, c[0x0][0x388] ;  /* 0x0000e200ff087b82 */ /* 0x000ee20000000a00 */
[----:B------:R-:W-:Y:S01]  /*08b0*/  IMAD R17, R7, R12, R3 ;  /* 0x0000000c07117224 */ /* 0x000fe200078e0203 */
[----:B------:R-:W-:Y:S01]  /*08c0*/  IADD3 R19, PT, PT, R5, 0x1, RZ ;  /* 0x0000000105137810 */ /* 0x000fe20007ffe0ff */
[----:B------:R-:W-:Y:S01]  /*08d0*/  IMAD R6, R3, R4, R7 ;  /* 0x0000000403067224 */ /* 0x000fe200078e0207 */
[----:B------:R-:W-:Y:S01]  /*08e0*/  IADD3 R18, PT, PT, R16, R13, RZ ;  /* 0x0000000d10127210 */ /* 0x000fe20007ffe0ff */
[----:B------:R-:W-:Y:S01]  /*08f0*/  VIADD R25, R5, 0x2 ;  /* 0x0000000205197836 */ /* 0x000fe20000000000 */
[----:B------:R-:W-:Y:S01]  /*0900*/  IADD3 R23, PT, PT, R17, R12, RZ ;  /* 0x0000000c11177210 */ /* 0x000fe20007ffe0ff */
[----:B0-----:R-:W-:Y:S01]  /*0910*/  UPRMT UR5, UR5, 0x8880, URZ ;  /* 0x0000888005057896 */ /* 0x001fe200080000ff */
[----:B--2---:R-:W-:-:S06]  /*0920*/  ISETP.NE.AND P0, PT, RZ, UR4, PT ;  /* 0x00000004ff007c0c */ /* 0x004fcc000bf05270 */
[----:B------:R-:W-:Y:S01]  /*0930*/  UMOV UR4, UR5 ;  /* 0x0000000500047c82 */ /* 0x000fe20008000000 */
[----:B------:R-:W-:Y:S01]  /*0940*/  SEL R21, R10, R5, !P0 ;  /* 0x000000050a157207 */ /* 0x000fe20004000000 */
[C---:B------:R-:W-:Y:S01]  /*0950*/  VIADD R10, R6.reuse, 0x1 ;  /* 0x00000001060a7836 */ /* 0x040fe20000000000 */
[----:B------:R-:W-:Y:S02]  /*0960*/  ISETP.NE.AND P2, PT, RZ, UR4, PT ;  /* 0x00000004ff007c0c */ /* 0x000fe4000bf45270 */
[----:B------:R-:W-:Y:S02]  /*0970*/  IADD3 R5, PT, PT, R5, 0x3, RZ ;  /* 0x0000000305057810 */ /* 0x000fe40007ffe0ff */
[----:B------:R-:W-:Y:S01]  /*0980*/  SEL R27, R6, R17, !P2 ;  /* 0x00000011061b7207 */ /* 0x000fe20005000000 */
[----:B---3--:R-:W-:Y:S01]  /*0990*/  IMAD.WIDE R20, R21, 0x4, R8 ;  /* 0x0000000415147825 */ /* 0x008fe200078e0208 */
[C---:B------:R-:W-:Y:S02]  /*09a0*/  SEL R25, R18.reuse, R25, !P0 ;  /* 0x0000001912197207 */ /* 0x040fe40004000000 */
[----:B------:R-:W-:Y:S01]  /*09b0*/  @!P0 IADD3 R5, PT, PT, R18, R13, RZ ;  /* 0x0000000d12058210 */ /* 0x000fe20007ffe0ff */
[----:B------:R-:W-:Y:S01]  /*09c0*/  VIADD R18, R6, 0x2 ;  /* 0x0000000206127836 */ /* 0x000fe20000000000 */
[----:B------:R-:W-:Y:S01]  /*09d0*/  SEL R19, R16, R19, !P0 ;  /* 0x0000001310137207 */ /* 0x000fe20004000000 */
[----:B-1----:R-:W-:Y:S01]  /*09e0*/  IMAD.WIDE R26, R27, 0x4, R14 ;  /* 0x000000041b1a7825 */ /* 0x002fe200078e020e */
[----:B------:R-:W-:Y:S01]  /*09f0*/  IADD3 R16, PT, PT, R23, R12, RZ ;  /* 0x0000000c17107210 */ /* 0x000fe20007ffe0ff */
[----:B------:R-:W2:Y:S01]  /*0a00*/  LDG.E R20, desc[UR6][R20.64] ;  /* 0x0000000614147981 */ /* 0x000ea2000c1e1900 */
[----:B------:R-:W-:-:S02]  /*0a10*/  SEL R17, R10, R23, !P2 ;  /* 0x000000170a117207 */ /* 0x000fc40005000000 */
[----:B------:R-:W-:Y:S01]  /*0a20*/  IADD3 R29, PT, PT, R16, R12, RZ ;  /* 0x0000000c101d7210 */ /* 0x000fe20007ffe0ff */
[----:B------:R-:W2:Y:S01]  /*0a30*/  LDG.E R26, desc[UR6][R26.64] ;  /* 0x000000061a1a7981 */ /* 0x000ea2000c1e1900 */
[----:B------:R-:W-:Y:S01]  /*0a40*/  SEL R23, R18, R16, !P2 ;  /* 0x0000001012177207 */ /* 0x000fe20005000000 */
[----:B------:R-:W-:Y:S01]  /*0a50*/  IMAD.WIDE R16, R17, 0x4, R14 ;  /* 0x0000000411107825 */ /* 0x000fe200078e020e */
[----:B------:R-:W-:-:S03]  /*0a60*/  @!P2 IADD3 R29, PT, PT, R6, 0x3, RZ ;  /* 0x00000003061da810 */ /* 0x000fc60007ffe0ff */
[----:B------:R-:W-:Y:S02]  /*0a70*/  IMAD.WIDE R18, R19, 0x4, R8 ;  /* 0x0000000413127825 */ /* 0x000fe400078e0208 */
[----:B------:R-:W3:Y:S02]  /*0a80*/  LDG.E R16, desc[UR6][R16.64] ;  /* 0x0000000610107981 */ /* 0x000ee4000c1e1900 */
[----:B------:R-:W-:Y:S02]  /*0a90*/  IMAD.WIDE R22, R23, 0x4, R14 ;  /* 0x0000000417167825 */ /* 0x000fe400078e020e */
[----:B------:R-:W3:Y:S02]  /*0aa0*/  LDG.E R19, desc[UR6][R18.64] ;  /* 0x0000000612137981 */ /* 0x000ee4000c1e1900 */
[----:B------:R-:W-:Y:S02]  /*0ab0*/  IMAD.WIDE R24, R25, 0x4, R8 ;  /* 0x0000000419187825 */ /* 0x000fe400078e0208 */
[----:B------:R-:W4:Y:S02]  /*0ac0*/  LDG.E R22, desc[UR6][R22.64] ;  /* 0x0000000616167981 */ /* 0x000f24000c1e1900 */
[----:B------:R-:W-:-:S02]  /*0ad0*/  IMAD.WIDE R14, R29, 0x4, R14 ;  /* 0x000000041d0e7825 */ /* 0x000fc400078e020e */
[----:B------:R-:W4:Y:S02]  /*0ae0*/  LDG.E R24, desc[UR6][R24.64] ;  /* 0x0000000618187981 */ /* 0x000f24000c1e1900 */
[----:B------:R-:W-:Y:S02]  /*0af0*/  IMAD.WIDE R8, R5, 0x4, R8 ;  /* 0x0000000405087825 */ /* 0x000fe400078e0208 */
[----:B------:R-:W5:Y:S04]  /*0b00*/  LDG.E R14, desc[UR6][R14.64] ;  /* 0x000000060e0e7981 */ /* 0x000f68000c1e1900 */
[----:B------:R-:W5:Y:S01]  /*0b10*/  LDG.E R8, desc[UR6][R8.64] ;  /* 0x0000000608087981 */ /* 0x000f62000c1e1900 */
[----:B------:R-:W-:Y:S02]  /*0b20*/  VIADD R7, R7, 0x4 ;  /* 0x0000000407077836 */ /* 0x000fe40000000000 */
[----:B--2---:R-:W-:-:S04]  /*0b30*/  FFMA R11, R26, R20, R11 ;  /* 0x000000141a0b7223 */ /* 0x004fc8000000000b */
[----:B---3--:R-:W-:-:S04]  /*0b40*/  FFMA R11, R16, R19, R11 ;  /* 0x00000013100b7223 */ /* 0x008fc8000000000b */
[----:B----4-:R-:W-:-:S04]  /*0b50*/  FFMA R11, R22, R24, R11 ;  /* 0x00000018160b7223 */ /* 0x010fc8000000000b */
[----:B-----5:R-:W-:-:S07]  /*0b60*/  FFMA R11, R14, R8, R11 ;  /* 0x000000080e0b7223 */ /* 0x020fce000000000b */
.L_x_71:
[----:B------:R-:W-:Y:S05]  /*0b70*/  @!P1 BRA `(.L_x_68) ;  /* 0x0000000000c49947 */ /* 0x000fea0003800000 */
[----:B------:R-:W-:Y:S02]  /*0b80*/  ISETP.NE.AND P0, PT, R0, 0x1, PT ;  /* 0x000000010000780c */ /* 0x000fe40003f05270 */
[----:B------:R-:W-:-:S04]  /*0b90*/  LOP3.LUT R5, R4, 0x1, RZ, 0xc0, !PT ;  /* 0x0000000104057812 */ /* 0x000fc800078ec0ff */
[----:B------:R-:W-:-:S07]  /*0ba0*/  ISETP.NE.U32.AND P1, PT, R5, 0x1, PT ;  /* 0x000000010500780c */ /* 0x000fce0003f25070 */
[----:B------:R-:W-:Y:S06]  /*0bb0*/  @!P0 BRA `(.L_x_72) ;  /* 0x0000000000708947 */ /* 0x000fec0003800000 */
[----:B------:R-:W0:Y:S01]  /*0bc0*/  LDCU.U8 UR5, c[0x0][0x3a4] ;  /* 0x00007480ff0577ac */ /* 0x000e220008000000 */
[----:B------:R-:W1:Y:S01]  /*0bd0*/  LDC.64 R14, c[0x0][0x380] ;  /* 0x0000e000ff0e7b82 */ /* 0x000e620000000a00 */
[----:B------:R-:W-:Y:S01]  /*0be0*/  IMAD R5, R7, R12, R3 ;  /* 0x0000000c07057224 */ /* 0x000fe200078e0203 */
[----:B------:R-:W2:Y:S01]  /*0bf0*/  LDCU.S8 UR4, c[0x0][0x3a5] ;  /* 0x000074a0ff0477ac */ /* 0x000ea20008000200 */
[-CC-:B------:R-:W-:Y:S02]  /*0c00*/  IMAD R0, R3, R4.reuse, R7.reuse ;  /* 0x0000000403007224 */ /* 0x180fe400078e0207 */
[----:B------:R-:W-:Y:S01]  /*0c10*/  IMAD R6, R2, R4, R7 ;  /* 0x0000000402067224 */ /* 0x000fe200078e0207 */
[----:B------:R-:W-:Y:S02]  /*0c20*/  IADD3 R21, PT, PT, R5, R12, RZ ;  /* 0x0000000c05157210 */ /* 0x000fe40007ffe0ff */
[----:B------:R-:W3:Y:S01]  /*0c30*/  LDC.64 R8, c[0x0][0x388] ;  /* 0x0000e200ff087b82 */ /* 0x000ee20000000a00 */
[----:B------:R-:W-:Y:S01]  /*0c40*/  IMAD R10, R7, R13, R2 ;  /* 0x0000000d070a7224 */ /* 0x000fe200078e0202 */
[----:B0-----:R-:W-:Y:S01]  /*0c50*/  UPRMT UR5, UR5, 0x8880, URZ ;  /* 0x0000888005057896 */ /* 0x001fe200080000ff */
[----:B--2---:R-:W-:-:S05]  /*0c60*/  ISETP.NE.AND P0, PT, RZ, UR4, PT ;  /* 0x00000004ff007c0c */ /* 0x004fca000bf05270 */
[----:B------:R-:W-:Y:S02]  /*0c70*/  ISETP.NE.AND P2, PT, RZ, UR5, PT ;  /* 0x00000005ff007c0c */ /* 0x000fe4000bf45270 */
[----:B------:R-:W-:Y:S02]  /*0c80*/  SEL R19, R10, R6, !P0 ;  /* 0x000000060a137207 */ /* 0x000fe40004000000 */
[----:B------:R-:W-:Y:S02]  /*0c90*/  SEL R17, R0, R5, !P2 ;  /* 0x0000000500117207 */ /* 0x000fe40005000000 */
[----:B------:R-:W-:-:S03]  /*0ca0*/  IADD3 R5, PT, PT, R6, 0x1, RZ ;  /* 0x0000000106057810 */ /* 0x000fc60007ffe0ff */
[----:B-1----:R-:W-:Y:S01]  /*0cb0*/  IMAD.WIDE R16, R17, 0x4, R14 ;  /* 0x0000000411107825 */ /* 0x002fe200078e020e */
[----:B------:R-:W-:-:S03]  /*0cc0*/  @!P0 IADD3 R5, PT, PT, R10, R13, RZ ;  /* 0x0000000d0a058210 */ /* 0x000fc60007ffe0ff */
[----:B------:R-:W-:Y:S02]  /*0cd0*/  @!P2 VIADD R21, R0, 0x1 ;  /* 0x000000010015a836 */ /* 0x000fe40000000000 */
[----:B---3--:R-:W-:Y:S01]  /*0ce0*/  IMAD.WIDE R18, R19, 0x4, R8 ;  /* 0x0000000413127825 */ /* 0x008fe200078e0208 */
[----:B------:R-:W2:Y:S03]  /*0cf0*/  LDG.E R16, desc[UR6][R16.64] ;  /* 0x0000000610107981 */ /* 0x000ea6000c1e1900 */
[----:B------:R-:W-:Y:S02]  /*0d00*/  IMAD.WIDE R14, R21, 0x4, R14 ;  /* 0x00000004150e7825 */ /* 0x000fe400078e020e */
[----:B------:R-:W2:Y:S02]  /*0d10*/  LDG.E R18, desc[UR6][R18.64] ;  /* 0x0000000612127981 */ /* 0x000ea4000c1e1900 */
[----:B------:R-:W-:-:S02]  /*0d20*/  IMAD.WIDE R8, R5, 0x4, R8 ;  /* 0x0000000405087825 */ /* 0x000fc400078e0208 */
[----:B------:R-:W3:Y:S04]  /*0d30*/  LDG.E R14, desc[UR6][R14.64] ;  /* 0x000000060e0e7981 */ /* 0x000ee8000c1e1900 */
[----:B------:R-:W3:Y:S01]  /*0d40*/  LDG.E R8, desc[UR6][R8.64] ;  /* 0x0000000608087981 */ /* 0x000ee2000c1e1900 */
[----:B------:R-:W-:Y:S01]  /*0d50*/  IADD3 R7, PT, PT, R7, 0x2, RZ ;  /* 0x0000000207077810 */ /* 0x000fe20007ffe0ff */
[----:B--2---:R-:W-:-:S04]  /*0d60*/  FFMA R11, R16, R18, R11 ;  /* 0x00000012100b7223 */ /* 0x004fc8000000000b */
[----:B---3--:R-:W-:-:S07]  /*0d70*/  FFMA R11, R14, R8, R11 ;  /* 0x000000080e0b7223 */ /* 0x008fce000000000b */
.L_x_72:
[----:B------:R-:W-:Y:S05]  /*0d80*/  @P1 BRA `(.L_x_68) ;  /* 0x0000000000401947 */ /* 0x000fea0003800000 */
[----:B------:R-:W0:Y:S01]  /*0d90*/  LDCU.U8 UR5, c[0x0][0x3a4] ;  /* 0x00007480ff0577ac */ /* 0x000e220008000000 */
[----:B------:R-:W1:Y:S01]  /*0da0*/  LDC.64 R14, c[0x0][0x388] ;  /* 0x0000e200ff0e7b82 */ /* 0x000e620000000a00 */
[----:B------:R-:W-:Y:S01]  /*0db0*/  IMAD R17, R2, R4, R7 ;  /* 0x0000000402117224 */ /* 0x000fe200078e0207 */
[----:B------:R-:W2:Y:S01]  /*0dc0*/  LDCU.S8 UR4, c[0x0][0x3a5] ;  /* 0x000074a0ff0477ac */ /* 0x000ea20008000200 */
[----:B------:R-:W-:-:S05]  /*0dd0*/  IMAD R5, R7, R12, R3 ;  /* 0x0000000c07057224 */ /* 0x000fca00078e0203 */
[----:B------:R-:W3:Y:S01]  /*0de0*/  LDC.64 R8, c[0x0][0x380] ;  /* 0x0000e000ff087b82 */ /* 0x000ee20000000a00 */
[----:B0-----:R-:W-:Y:S01]  /*0df0*/  UPRMT UR5, UR5, 0x8880, URZ ;  /* 0x0000888005057896 */ /* 0x001fe200080000ff */
[----:B--2---:R-:W-:-:S05]  /*0e00*/  ISETP.NE.AND P0, PT, RZ, UR4, PT ;  /* 0x00000004ff007c0c */ /* 0x004fca000bf05270 */
[----:B------:R-:W-:-:S08]  /*0e10*/  ISETP.NE.AND P1, PT, RZ, UR5, PT ;  /* 0x00000005ff007c0c */ /* 0x000fd0000bf25270 */
[----:B------:R-:W-:-:S05]  /*0e20*/  @!P0 IMAD R17, R7, R13, R2 ;  /* 0x0000000d07118224 */ /* 0x000fca00078e0202 */
[----:B------:R-:W-:Y:S02]  /*0e30*/  @!P1 IMAD R5, R3, R4, R7 ;  /* 0x0000000403059224 */ /* 0x000fe400078e0207 */
[----:B-1----:R-:W-:-:S04]  /*0e40*/  IMAD.WIDE R6, R17, 0x4, R14 ;  /* 0x0000000411067825 */ /* 0x002fc800078e020e */
[----:B---3--:R-:W-:Y:S02]  /*0e50*/  IMAD.WIDE R4, R5, 0x4, R8 ;  /* 0x0000000405047825 */ /* 0x008fe400078e0208 */
[----:B------:R-:W2:Y:S04]  /*0e60*/  LDG.E R6, desc[UR6][R6.64] ;  /* 0x0000000606067981 */ /* 0x000ea8000c1e1900 */
[----:B------:R-:W2:Y:S02]  /*0e70*/  LDG.E R4, desc[UR6][R4.64] ;  /* 0x0000000604047981 */ /* 0x000ea4000c1e1900 */
[----:B--2---:R-:W-:-:S07]  /*0e80*/  FFMA R11, R4, R6, R11 ;  /* 0x00000006040b7223 */ /* 0x004fce000000000b */
.L_x_68:
[----:B------:R-:W0:Y:S01]  /*0e90*/  LDC.64 R4, c[0x0][0x390] ;  /* 0x0000e400ff047b82 */ /* 0x000e220000000a00 */
[----:B------:R-:W-:-:S04]  /*0ea0*/  IMAD R3, R3, R13, R2 ;  /* 0x0000000d03037224 */ /* 0x000fc800078e0202 */
[----:B0-----:R-:W-:-:S05]  /*0eb0*/  IMAD.WIDE R2, R3, 0x4, R4 ;  /* 0x0000000403027825 */ /* 0x001fca00078e0204 */
[----:B------:R-:W-:Y:S01]  /*0ec0*/  STG.E desc[UR6][R2.64], R11 ;  /* 0x0000000b02007986 */ /* 0x000fe2000c101906 */
[----:B------:R-:W-:Y:S05]  /*0ed0*/  EXIT ;  /* 0x000000000000794d */ /* 0x000fea0003800000 */
.L_x_73:
        /* <DEDUP_REMOVED lines=10> */
.L_x_82:


//--------------------- .nv.shared.reserved.0     --------------------------
	.section	.nv.shared.reserved.0,"aw",@nobits
	.weak		__nv_reservedSMEM_offset_0_alias
	.size		__nv_reservedSMEM_offset_0_alias, 0, 64
	.other		__nv_reservedSMEM_offset_0_alias,@"STO_CUDA_RESERVED_SHARED STV_DEFAULT"
__nv_reservedSMEM_offset_0_alias:
	.zero		0
	.zero		64


//--------------------- .nv.constant0._Z21update_weights_kernelPfPKffi --------------------------
	.section	.nv.constant0._Z21update_weights_kernelPfPKffi,"a",@progbits
	.sectionflags	@""
	.align	4
.nv.constant0._Z21update_weights_kernelPfPKffi:
	.zero		920


//--------------------- .nv.constant0._Z15sum_rows_kernelPKfPfii --------------------------
	.section	.nv.constant0._Z15sum_rows_kernelPKfPfii,"a",@progbits
	.sectionflags	@""
	.align	4
.nv.constant0._Z15sum_rows_kernelPKfPfii:
	.zero		920


//--------------------- .nv.constant0._Z16relu_grad_kernelPKfS0_Pfi --------------------------
	.section	.nv.constant0._Z16relu_grad_kernelPKfS0_Pfi,"a",@progbits
	.sectionflags	@""
	.align	4
.nv.constant0._Z16relu_grad_kernelPKfS0_Pfi:
	.zero		924


//--------------------- .nv.constant0._Z33softmax_cross_entropy_grad_kernelPKfPKiPfii --------------------------
	.section	.nv.constant0._Z33softmax_cross_entropy_grad_kernelPKfPKiPfii,"a",@progbits
	.sectionflags	@""
	.align	4
.nv.constant0._Z33softmax_cross_entropy_grad_kernelPKfPKiPfii:
	.zero		928


//--------------------- .nv.constant0._Z14softmax_kernelPKfPfii --------------------------
	.section	.nv.constant0._Z14softmax_kernelPKfPfii,"a",@progbits
	.sectionflags	@""
	.align	4
.nv.constant0._Z14softmax_kernelPKfPfii:
	.zero		920


//--------------------- .nv.constant0._Z11relu_kernelPfi --------------------------
	.section	.nv.constant0._Z11relu_kernelPfi,"a",@progbits
	.sectionflags	@""
	.align	4
.nv.constant0._Z11relu_kernelPfi:
	.zero		908


//--------------------- .nv.constant0._Z15add_bias_kernelPfPKfii --------------------------
	.section	.nv.constant0._Z15add_bias_kernelPfPKfii,"a",@progbits
	.sectionflags	@""
	.align	4
.nv.constant0._Z15add_bias_kernelPfPKfii:
	.zero		920


//--------------------- .nv.constant0._Z13matmul_kernelPKfS0_Pfiiibb --------------------------
	.section	.nv.constant0._Z13matmul_kernelPKfS0_Pfiiibb,"a",@progbits
	.sectionflags	@""
	.align	4
.nv.constant0._Z13matmul_kernelPKfS0_Pfiiibb:
	.zero		934


//--------------------- SYMBOLS --------------------------

	.type		.nv.reservedSmem.offset0,@object
	.size		.nv.reservedSmem.offset0,0x4
